//
// Generated by NVIDIA NVVM Compiler
//
// Compiler Build ID: CL-36424714
// Cuda compilation tools, release 13.0, V13.0.88
// Based on NVVM 20.0.0
//

.version 9.0
.target sm_100
.address_size 64

	// .globl	_Z26set_boundary_values_doublePdPKfi
.extern .shared .align 16 .b8 shared_memory[];
.extern .shared .align 16 .b8 temp[];

.visible .entry _Z26set_boundary_values_doublePdPKfi(
	.param .u64 .ptr .align 1 _Z26set_boundary_values_doublePdPKfi_param_0,
	.param .u64 .ptr .align 1 _Z26set_boundary_values_doublePdPKfi_param_1,
	.param .u32 _Z26set_boundary_values_doublePdPKfi_param_2
)
{
	.reg .pred 	%p<2>;
	.reg .b32 	%r<3>;
	.reg .b32 	%f<4>;
	.reg .b64 	%rd<9>;
	.reg .b64 	%fd<6>;

	ld.param.u64 	%rd1, [_Z26set_boundary_values_doublePdPKfi_param_0];
	ld.param.u64 	%rd2, [_Z26set_boundary_values_doublePdPKfi_param_1];
	ld.param.u32 	%r1, [_Z26set_boundary_values_doublePdPKfi_param_2];
	mov.u32 	%r2, %tid.x;
	setp.ne.s32 	%p1, %r2, 0;
	@%p1 bra 	$L__BB0_2;
	cvta.to.global.u64 	%rd3, %rd1;
	cvta.to.global.u64 	%rd4, %rd2;
	mul.wide.s32 	%rd5, %r1, 8;
	add.s64 	%rd6, %rd3, %rd5;
	ld.global.f64 	%fd1, [%rd6+-8];
	mul.wide.s32 	%rd7, %r1, 4;
	add.s64 	%rd8, %rd4, %rd7;
	ld.global.f32 	%f1, [%rd8+-4];
	cvt.f64.f32 	%fd2, %f1;
	add.f64 	%fd3, %fd1, %fd2;
	st.global.f64 	[%rd6], %fd3;
	ld.global.f32 	%f2, [%rd4];
	cvt.f64.f32 	%fd4, %f2;
	st.global.f64 	[%rd6+8], %fd4;
	ld.global.f32 	%f3, [%rd8+-4];
	cvt.f64.f32 	%fd5, %f3;
	st.global.f64 	[%rd6+16], %fd5;
$L__BB0_2:
	ret;

}
	// .globl	_Z31adjust_block_sums_offset_doublePdPKdiii
.visible .entry _Z31adjust_block_sums_offset_doublePdPKdiii(
	.param .u64 .ptr .align 1 _Z31adjust_block_sums_offset_doublePdPKdiii_param_0,
	.param .u64 .ptr .align 1 _Z31adjust_block_sums_offset_doublePdPKdiii_param_1,
	.param .u32 _Z31adjust_block_sums_offset_doublePdPKdiii_param_2,
	.param .u32 _Z31adjust_block_sums_offset_doublePdPKdiii_param_3,
	.param .u32 _Z31adjust_block_sums_offset_doublePdPKdiii_param_4
)
{
	.reg .pred 	%p<4>;
	.reg .b32 	%r<15>;
	.reg .b64 	%rd<9>;
	.reg .b64 	%fd<4>;

	ld.param.u64 	%rd3, [_Z31adjust_block_sums_offset_doublePdPKdiii_param_0];
	ld.param.u64 	%rd4, [_Z31adjust_block_sums_offset_doublePdPKdiii_param_1];
	ld.param.u32 	%r7, [_Z31adjust_block_sums_offset_doublePdPKdiii_param_2];
	ld.param.u32 	%r8, [_Z31adjust_block_sums_offset_doublePdPKdiii_param_3];
	ld.param.u32 	%r9, [_Z31adjust_block_sums_offset_doublePdPKdiii_param_4];
	mov.u32 	%r10, %ctaid.x;
	add.s32 	%r1, %r9, %r10;
	setp.eq.s32 	%p1, %r1, 0;
	@%p1 bra 	$L__BB1_4;
	cvta.to.global.u64 	%rd5, %rd4;
	mul.wide.s32 	%rd6, %r1, 8;
	add.s64 	%rd1, %rd5, %rd6;
	mul.lo.s32 	%r11, %r1, %r8;
	add.s32 	%r12, %r11, %r8;
	min.s32 	%r2, %r12, %r7;
	mov.u32 	%r13, %tid.x;
	add.s32 	%r14, %r11, %r13;
	setp.ge.s32 	%p2, %r14, %r2;
	@%p2 bra 	$L__BB1_4;
	ld.global.f64 	%fd1, [%rd1];
	mov.u32 	%r4, %ntid.x;
	cvta.to.global.u64 	%rd2, %rd3;
$L__BB1_3:
	mul.wide.s32 	%rd7, %r14, 8;
	add.s64 	%rd8, %rd2, %rd7;
	ld.global.f64 	%fd2, [%rd8];
	add.f64 	%fd3, %fd1, %fd2;
	st.global.f64 	[%rd8], %fd3;
	add.s32 	%r14, %r14, %r4;
	setp.lt.s32 	%p3, %r14, %r2;
	@%p3 bra 	$L__BB1_3;
$L__BB1_4:
	ret;

}
	// .globl	_Z10sma_doublePfPdii
.visible .entry _Z10sma_doublePfPdii(
	.param .u64 .ptr .align 1 _Z10sma_doublePfPdii_param_0,
	.param .u64 .ptr .align 1 _Z10sma_doublePfPdii_param_1,
	.param .u32 _Z10sma_doublePfPdii_param_2,
	.param .u32 _Z10sma_doublePfPdii_param_3
)
{
	.reg .pred 	%p<6>;
	.reg .b32 	%r<24>;
	.reg .b32 	%f<2>;
	.reg .b64 	%rd<11>;
	.reg .b64 	%fd<17>;

	ld.param.u64 	%rd3, [_Z10sma_doublePfPdii_param_0];
	ld.param.u64 	%rd4, [_Z10sma_doublePfPdii_param_1];
	ld.param.u32 	%r11, [_Z10sma_doublePfPdii_param_2];
	ld.param.u32 	%r12, [_Z10sma_doublePfPdii_param_3];
	cvta.to.global.u64 	%rd1, %rd4;
	mov.u32 	%r13, %ctaid.x;
	mov.u32 	%r1, %ntid.x;
	mul.lo.s32 	%r2, %r13, %r1;
	mov.u32 	%r3, %tid.x;
	add.s32 	%r4, %r2, %r3;
	shl.b32 	%r5, %r12, 1;
	add.s32 	%r6, %r5, %r1;
	setp.ge.s32 	%p1, %r3, %r6;
	@%p1 bra 	$L__BB2_8;
	mul.wide.s32 	%rd5, %r11, 8;
	add.s64 	%rd2, %rd1, %rd5;
	sub.s32 	%r7, %r2, %r12;
	mov.u32 	%r23, %r3;
$L__BB2_2:
	add.s32 	%r9, %r23, %r7;
	setp.gt.s32 	%p2, %r9, -1;
	@%p2 bra 	$L__BB2_4;
	cvt.rn.f64.s32 	%fd8, %r9;
	ld.global.f64 	%fd9, [%rd2+8];
	mul.f64 	%fd16, %fd9, %fd8;
	bra.uni 	$L__BB2_7;
$L__BB2_4:
	setp.lt.s32 	%p3, %r9, %r11;
	@%p3 bra 	$L__BB2_6;
	ld.global.f64 	%fd5, [%rd2];
	sub.s32 	%r14, %r9, %r11;
	cvt.rn.f64.s32 	%fd6, %r14;
	ld.global.f64 	%fd7, [%rd2+16];
	fma.rn.f64 	%fd16, %fd7, %fd6, %fd5;
	bra.uni 	$L__BB2_7;
$L__BB2_6:
	mul.wide.u32 	%rd6, %r9, 8;
	add.s64 	%rd7, %rd1, %rd6;
	ld.global.f64 	%fd16, [%rd7];
$L__BB2_7:
	shl.b32 	%r15, %r23, 3;
	mov.u32 	%r16, shared_memory;
	add.s32 	%r17, %r16, %r15;
	st.shared.f64 	[%r17], %fd16;
	add.s32 	%r23, %r23, %r1;
	setp.lt.s32 	%p4, %r23, %r6;
	@%p4 bra 	$L__BB2_2;
$L__BB2_8:
	bar.sync 	0;
	setp.ge.s32 	%p5, %r4, %r11;
	@%p5 bra 	$L__BB2_10;
	shl.b32 	%r18, %r3, 3;
	mov.u32 	%r19, shared_memory;
	add.s32 	%r20, %r19, %r18;
	ld.shared.f64 	%fd10, [%r20];
	shl.b32 	%r21, %r5, 3;
	add.s32 	%r22, %r20, %r21;
	ld.shared.f64 	%fd11, [%r22];
	sub.f64 	%fd12, %fd11, %fd10;
	cvt.rn.f64.s32 	%fd13, %r12;
	add.f64 	%fd14, %fd13, %fd13;
	div.rn.f64 	%fd15, %fd12, %fd14;
	cvt.rn.f32.f64 	%f1, %fd15;
	cvta.to.global.u64 	%rd8, %rd3;
	mul.wide.s32 	%rd9, %r4, 4;
	add.s64 	%rd10, %rd8, %rd9;
	st.global.f32 	[%rd10], %f1;
$L__BB2_10:
	ret;

}
	// .globl	_Z26blelloch_arbitrary_genericIdfEvPT_PKT0_iPdii
.visible .entry _Z26blelloch_arbitrary_genericIdfEvPT_PKT0_iPdii(
	.param .u64 .ptr .align 1 _Z26blelloch_arbitrary_genericIdfEvPT_PKT0_iPdii_param_0,
	.param .u64 .ptr .align 1 _Z26blelloch_arbitrary_genericIdfEvPT_PKT0_iPdii_param_1,
	.param .u32 _Z26blelloch_arbitrary_genericIdfEvPT_PKT0_iPdii_param_2,
	.param .u64 .ptr .align 1 _Z26blelloch_arbitrary_genericIdfEvPT_PKT0_iPdii_param_3,
	.param .u32 _Z26blelloch_arbitrary_genericIdfEvPT_PKT0_iPdii_param_4,
	.param .u32 _Z26blelloch_arbitrary_genericIdfEvPT_PKT0_iPdii_param_5
)
{
	.reg .pred 	%p<13>;
	.reg .b32 	%r<71>;
	.reg .b32 	%f<3>;
	.reg .b64 	%rd<14>;
	.reg .b64 	%fd<18>;

	ld.param.u64 	%rd3, [_Z26blelloch_arbitrary_genericIdfEvPT_PKT0_iPdii_param_0];
	ld.param.u64 	%rd5, [_Z26blelloch_arbitrary_genericIdfEvPT_PKT0_iPdii_param_1];
	ld.param.u32 	%r20, [_Z26blelloch_arbitrary_genericIdfEvPT_PKT0_iPdii_param_2];
	ld.param.u64 	%rd4, [_Z26blelloch_arbitrary_genericIdfEvPT_PKT0_iPdii_param_3];
	ld.param.u32 	%r21, [_Z26blelloch_arbitrary_genericIdfEvPT_PKT0_iPdii_param_4];
	ld.param.u32 	%r22, [_Z26blelloch_arbitrary_genericIdfEvPT_PKT0_iPdii_param_5];
	cvta.to.global.u64 	%rd6, %rd5;
	mov.u32 	%r23, %ctaid.x;
	add.s32 	%r1, %r22, %r23;
	mov.u32 	%r2, %tid.x;
	shl.b32 	%r3, %r2, 1;
	mad.lo.s32 	%r4, %r1, %r21, %r3;
	add.s32 	%r5, %r4, 1;
	or.b32  	%r6, %r3, 1;
	setp.ge.s32 	%p1, %r4, %r20;
	mul.wide.s32 	%rd7, %r4, 4;
	add.s64 	%rd1, %rd6, %rd7;
	mov.f64 	%fd16, 0d0000000000000000;
	@%p1 bra 	$L__BB3_2;
	ld.global.f32 	%f1, [%rd1];
	cvt.f64.f32 	%fd16, %f1;
$L__BB3_2:
	shr.u32 	%r24, %r2, 4;
	add.s32 	%r25, %r3, %r24;
	shl.b32 	%r26, %r25, 3;
	mov.u32 	%r27, temp;
	add.s32 	%r7, %r27, %r26;
	st.shared.f64 	[%r7], %fd16;
	setp.ge.s32 	%p2, %r5, %r20;
	mov.f64 	%fd17, 0d0000000000000000;
	@%p2 bra 	$L__BB3_4;
	ld.global.f32 	%f2, [%rd1+4];
	cvt.f64.f32 	%fd17, %f2;
$L__BB3_4:
	shr.u32 	%r29, %r6, 5;
	add.s32 	%r30, %r29, %r3;
	shl.b32 	%r31, %r30, 3;
	add.s32 	%r8, %r27, %r31;
	st.shared.f64 	[%r8+8], %fd17;
	shr.s32 	%r66, %r21, 1;
	setp.lt.s32 	%p3, %r66, 1;
	mov.b32 	%r68, 1;
	@%p3 bra 	$L__BB3_9;
	mov.b32 	%r68, 1;
$L__BB3_6:
	bar.sync 	0;
	setp.ge.s32 	%p4, %r2, %r66;
	@%p4 bra 	$L__BB3_8;
	mul.lo.s32 	%r34, %r68, %r6;
	add.s32 	%r35, %r34, -1;
	add.s32 	%r36, %r34, %r68;
	add.s32 	%r37, %r35, %r68;
	shr.s32 	%r38, %r35, 5;
	add.s32 	%r39, %r38, %r34;
	shr.s32 	%r40, %r37, 5;
	add.s32 	%r41, %r40, %r36;
	shl.b32 	%r42, %r39, 3;
	add.s32 	%r44, %r27, %r42;
	ld.shared.f64 	%fd7, [%r44+-8];
	shl.b32 	%r45, %r41, 3;
	add.s32 	%r46, %r27, %r45;
	ld.shared.f64 	%fd8, [%r46+-8];
	add.f64 	%fd9, %fd7, %fd8;
	st.shared.f64 	[%r46+-8], %fd9;
$L__BB3_8:
	shl.b32 	%r68, %r68, 1;
	shr.u32 	%r13, %r66, 1;
	setp.gt.u32 	%p5, %r66, 1;
	mov.u32 	%r66, %r13;
	@%p5 bra 	$L__BB3_6;
$L__BB3_9:
	setp.ne.s32 	%p6, %r2, 0;
	@%p6 bra 	$L__BB3_13;
	add.s32 	%r47, %r21, -1;
	shr.s32 	%r48, %r47, 5;
	add.s32 	%r49, %r48, %r21;
	setp.eq.s64 	%p7, %rd4, 0;
	shl.b32 	%r50, %r49, 3;
	add.s32 	%r15, %r27, %r50;
	@%p7 bra 	$L__BB3_12;
	ld.shared.f64 	%fd10, [%r15+-8];
	cvta.to.global.u64 	%rd8, %rd4;
	mul.wide.s32 	%rd9, %r1, 8;
	add.s64 	%rd10, %rd8, %rd9;
	st.global.f64 	[%rd10], %fd10;
$L__BB3_12:
	mov.b64 	%rd11, 0;
	st.shared.u64 	[%r15+-8], %rd11;
$L__BB3_13:
	bar.sync 	0;
	setp.lt.s32 	%p8, %r21, 2;
	@%p8 bra 	$L__BB3_18;
	mov.b32 	%r69, 1;
$L__BB3_15:
	shr.u32 	%r68, %r68, 1;
	bar.sync 	0;
	setp.ge.u32 	%p9, %r2, %r69;
	@%p9 bra 	$L__BB3_17;
	mul.lo.s32 	%r53, %r68, %r6;
	add.s32 	%r54, %r53, -1;
	add.s32 	%r55, %r53, %r68;
	add.s32 	%r56, %r54, %r68;
	shr.s32 	%r57, %r54, 5;
	add.s32 	%r58, %r57, %r53;
	shr.s32 	%r59, %r56, 5;
	add.s32 	%r60, %r59, %r55;
	shl.b32 	%r61, %r58, 3;
	add.s32 	%r63, %r27, %r61;
	ld.shared.f64 	%fd11, [%r63+-8];
	shl.b32 	%r64, %r60, 3;
	add.s32 	%r65, %r27, %r64;
	ld.shared.f64 	%fd12, [%r65+-8];
	st.shared.f64 	[%r63+-8], %fd12;
	add.f64 	%fd13, %fd11, %fd12;
	st.shared.f64 	[%r65+-8], %fd13;
$L__BB3_17:
	shl.b32 	%r69, %r69, 1;
	setp.lt.s32 	%p10, %r69, %r21;
	@%p10 bra 	$L__BB3_15;
$L__BB3_18:
	setp.ge.s32 	%p11, %r4, %r20;
	bar.sync 	0;
	cvta.to.global.u64 	%rd12, %rd3;
	mul.wide.s32 	%rd13, %r4, 8;
	add.s64 	%rd2, %rd12, %rd13;
	@%p11 bra 	$L__BB3_20;
	ld.shared.f64 	%fd14, [%r7];
	st.global.f64 	[%rd2], %fd14;
$L__BB3_20:
	setp.ge.s32 	%p12, %r5, %r20;
	@%p12 bra 	$L__BB3_22;
	ld.shared.f64 	%fd15, [%r8+8];
	st.global.f64 	[%rd2+8], %fd15;
$L__BB3_22:
	ret;

}
	// .globl	_Z26blelloch_arbitrary_genericIddEvPT_PKT0_iPdii
.visible .entry _Z26blelloch_arbitrary_genericIddEvPT_PKT0_iPdii(
	.param .u64 .ptr .align 1 _Z26blelloch_arbitrary_genericIddEvPT_PKT0_iPdii_param_0,
	.param .u64 .ptr .align 1 _Z26blelloch_arbitrary_genericIddEvPT_PKT0_iPdii_param_1,
	.param .u32 _Z26blelloch_arbitrary_genericIddEvPT_PKT0_iPdii_param_2,
	.param .u64 .ptr .align 1 _Z26blelloch_arbitrary_genericIddEvPT_PKT0_iPdii_param_3,
	.param .u32 _Z26blelloch_arbitrary_genericIddEvPT_PKT0_iPdii_param_4,
	.param .u32 _Z26blelloch_arbitrary_genericIddEvPT_PKT0_iPdii_param_5
)
{
	.reg .pred 	%p<13>;
	.reg .b32 	%r<71>;
	.reg .b64 	%rd<14>;
	.reg .b64 	%fd<18>;

	ld.param.u64 	%rd3, [_Z26blelloch_arbitrary_genericIddEvPT_PKT0_iPdii_param_0];
	ld.param.u64 	%rd5, [_Z26blelloch_arbitrary_genericIddEvPT_PKT0_iPdii_param_1];
	ld.param.u32 	%r20, [_Z26blelloch_arbitrary_genericIddEvPT_PKT0_iPdii_param_2];
	ld.param.u64 	%rd4, [_Z26blelloch_arbitrary_genericIddEvPT_PKT0_iPdii_param_3];
	ld.param.u32 	%r21, [_Z26blelloch_arbitrary_genericIddEvPT_PKT0_iPdii_param_4];
	ld.param.u32 	%r22, [_Z26blelloch_arbitrary_genericIddEvPT_PKT0_iPdii_param_5];
	cvta.to.global.u64 	%rd6, %rd5;
	mov.u32 	%r23, %ctaid.x;
	add.s32 	%r1, %r22, %r23;
	mov.u32 	%r2, %tid.x;
	shl.b32 	%r3, %r2, 1;
	mad.lo.s32 	%r4, %r1, %r21, %r3;
	add.s32 	%r5, %r4, 1;
	or.b32  	%r6, %r3, 1;
	setp.ge.s32 	%p1, %r4, %r20;
	mul.wide.s32 	%rd7, %r4, 8;
	add.s64 	%rd1, %rd6, %rd7;
	mov.f64 	%fd16, 0d0000000000000000;
	@%p1 bra 	$L__BB4_2;
	ld.global.f64 	%fd16, [%rd1];
$L__BB4_2:
	shr.u32 	%r24, %r2, 4;
	add.s32 	%r25, %r3, %r24;
	shl.b32 	%r26, %r25, 3;
	mov.u32 	%r27, temp;
	add.s32 	%r7, %r27, %r26;
	st.shared.f64 	[%r7], %fd16;
	setp.ge.s32 	%p2, %r5, %r20;
	mov.f64 	%fd17, 0d0000000000000000;
	@%p2 bra 	$L__BB4_4;
	ld.global.f64 	%fd17, [%rd1+8];
$L__BB4_4:
	shr.u32 	%r29, %r6, 5;
	add.s32 	%r30, %r29, %r3;
	shl.b32 	%r31, %r30, 3;
	add.s32 	%r8, %r27, %r31;
	st.shared.f64 	[%r8+8], %fd17;
	shr.s32 	%r66, %r21, 1;
	setp.lt.s32 	%p3, %r66, 1;
	mov.b32 	%r68, 1;
	@%p3 bra 	$L__BB4_9;
	mov.b32 	%r68, 1;
$L__BB4_6:
	bar.sync 	0;
	setp.ge.s32 	%p4, %r2, %r66;
	@%p4 bra 	$L__BB4_8;
	mul.lo.s32 	%r34, %r68, %r6;
	add.s32 	%r35, %r34, -1;
	add.s32 	%r36, %r34, %r68;
	add.s32 	%r37, %r35, %r68;
	shr.s32 	%r38, %r35, 5;
	add.s32 	%r39, %r38, %r34;
	shr.s32 	%r40, %r37, 5;
	add.s32 	%r41, %r40, %r36;
	shl.b32 	%r42, %r39, 3;
	add.s32 	%r44, %r27, %r42;
	ld.shared.f64 	%fd7, [%r44+-8];
	shl.b32 	%r45, %r41, 3;
	add.s32 	%r46, %r27, %r45;
	ld.shared.f64 	%fd8, [%r46+-8];
	add.f64 	%fd9, %fd7, %fd8;
	st.shared.f64 	[%r46+-8], %fd9;
$L__BB4_8:
	shl.b32 	%r68, %r68, 1;
	shr.u32 	%r13, %r66, 1;
	setp.gt.u32 	%p5, %r66, 1;
	mov.u32 	%r66, %r13;
	@%p5 bra 	$L__BB4_6;
$L__BB4_9:
	setp.ne.s32 	%p6, %r2, 0;
	@%p6 bra 	$L__BB4_13;
	add.s32 	%r47, %r21, -1;
	shr.s32 	%r48, %r47, 5;
	add.s32 	%r49, %r48, %r21;
	setp.eq.s64 	%p7, %rd4, 0;
	shl.b32 	%r50, %r49, 3;
	add.s32 	%r15, %r27, %r50;
	@%p7 bra 	$L__BB4_12;
	ld.shared.f64 	%fd10, [%r15+-8];
	cvta.to.global.u64 	%rd8, %rd4;
	mul.wide.s32 	%rd9, %r1, 8;
	add.s64 	%rd10, %rd8, %rd9;
	st.global.f64 	[%rd10], %fd10;
$L__BB4_12:
	mov.b64 	%rd11, 0;
	st.shared.u64 	[%r15+-8], %rd11;
$L__BB4_13:
	bar.sync 	0;
	setp.lt.s32 	%p8, %r21, 2;
	@%p8 bra 	$L__BB4_18;
	mov.b32 	%r69, 1;
$L__BB4_15:
	shr.u32 	%r68, %r68, 1;
	bar.sync 	0;
	setp.ge.u32 	%p9, %r2, %r69;
	@%p9 bra 	$L__BB4_17;
	mul.lo.s32 	%r53, %r68, %r6;
	add.s32 	%r54, %r53, -1;
	add.s32 	%r55, %r53, %r68;
	add.s32 	%r56, %r54, %r68;
	shr.s32 	%r57, %r54, 5;
	add.s32 	%r58, %r57, %r53;
	shr.s32 	%r59, %r56, 5;
	add.s32 	%r60, %r59, %r55;
	shl.b32 	%r61, %r58, 3;
	add.s32 	%r63, %r27, %r61;
	ld.shared.f64 	%fd11, [%r63+-8];
	shl.b32 	%r64, %r60, 3;
	add.s32 	%r65, %r27, %r64;
	ld.shared.f64 	%fd12, [%r65+-8];
	st.shared.f64 	[%r63+-8], %fd12;
	add.f64 	%fd13, %fd11, %fd12;
	st.shared.f64 	[%r65+-8], %fd13;
$L__BB4_17:
	shl.b32 	%r69, %r69, 1;
	setp.lt.s32 	%p10, %r69, %r21;
	@%p10 bra 	$L__BB4_15;
$L__BB4_18:
	setp.ge.s32 	%p11, %r4, %r20;
	bar.sync 	0;
	cvta.to.global.u64 	%rd12, %rd3;
	add.s64 	%rd2, %rd12, %rd7;
	@%p11 bra 	$L__BB4_20;
	ld.shared.f64 	%fd14, [%r7];
	st.global.f64 	[%rd2], %fd14;
$L__BB4_20:
	setp.ge.s32 	%p12, %r5, %r20;
	@%p12 bra 	$L__BB4_22;
	ld.shared.f64 	%fd15, [%r8+8];
	st.global.f64 	[%rd2+8], %fd15;
$L__BB4_22:
	ret;

}


// ===== COMPILED SASS (sm_100) =====

	.target	sm_100

	.elftype	@"ET_EXEC"


//--------------------- .note.nv.tkinfo           --------------------------
	.section	.note.nv.tkinfo,"",@"SHT_NOTE"
	.sectionflags	@"SHF_NOTE_NV_TKINFO"
	.tkinfo
        /*0018*/ 	.word	0x00000002
        /*0030*/ 	.string	""
        /*0030*/ 	.string	"ptxas"
        /*0030*/ 	.string	"Cuda compilation tools, release 13.0, V13.0.88"
        /*0030*/ 	.string	"Build cuda_13.0.r13.0/compiler.36424714_0"
        /*0030*/ 	.string	"-arch sm_100 -m 64 "



//--------------------- .note.nv.cuinfo           --------------------------
	.section	.note.nv.cuinfo,"",@"SHT_NOTE"
	.sectionflags	@"SHF_NOTE_NV_CUINFO"
        /*0018*/ 	.short	0x0002
        /*001a*/ 	.short	0x0064
        /*001c*/ 	.short	0x0082
	.zero		2


//--------------------- .nv.info                  --------------------------
	.section	.nv.info,"",@"SHT_CUDA_INFO"
	.align	4


	//----- nvinfo : EIATTR_REGCOUNT
	.align		4
        /*0000*/ 	.byte	0x04, 0x2f
        /*0002*/ 	.short	(.L_1 - .L_0)
	.align		4
.L_0:
        /*0004*/ 	.word	index@(_Z26set_boundary_values_doublePdPKfi)
        /*0008*/ 	.word	0x00000010


	//----- nvinfo : EIATTR_FRAME_SIZE
	.align		4
.L_1:
        /*000c*/ 	.byte	0x04, 0x11
        /*000e*/ 	.short	(.L_3 - .L_2)
	.align		4
.L_2:
        /*0010*/ 	.word	index@(_Z26set_boundary_values_doublePdPKfi)
        /*0014*/ 	.word	0x00000000


	//----- nvinfo : EIATTR_REGCOUNT
	.align		4
.L_3:
        /*0018*/ 	.byte	0x04, 0x2f
        /*001a*/ 	.short	(.L_5 - .L_4)
	.align		4
.L_4:
        /*001c*/ 	.word	index@(_Z31adjust_block_sums_offset_doublePdPKdiii)
        /*0020*/ 	.word	0x0000000e


	//----- nvinfo : EIATTR_FRAME_SIZE
	.align		4
.L_5:
        /*0024*/ 	.byte	0x04, 0x11
        /*0026*/ 	.short	(.L_7 - .L_6)
	.align		4
.L_6:
        /*0028*/ 	.word	index@(_Z31adjust_block_sums_offset_doublePdPKdiii)
        /*002c*/ 	.word	0x00000000


	//----- nvinfo : EIATTR_REGCOUNT
	.align		4
.L_7:
        /*0030*/ 	.byte	0x04, 0x2f
        /*0032*/ 	.short	(.L_9 - .L_8)
	.align		4
.L_8:
        /*0034*/ 	.word	index@(_Z10sma_doublePfPdii)
        /*0038*/ 	.word	0x00000019


	//----- nvinfo : EIATTR_FRAME_SIZE
	.align		4
.L_9:
        /*003c*/ 	.byte	0x04, 0x11
        /*003e*/ 	.short	(.L_11 - .L_10)
	.align		4
.L_10:
        /*0040*/ 	.word	index@($__internal_0_$__cuda_sm20_div_rn_f64_full)
        /*0044*/ 	.word	0x00000000


	//----- nvinfo : EIATTR_FRAME_SIZE
	.align		4
.L_11:
        /*0048*/ 	.byte	0x04, 0x11
        /*004a*/ 	.short	(.L_13 - .L_12)
	.align		4
.L_12:
        /*004c*/ 	.word	index@(_Z10sma_doublePfPdii)
        /*0050*/ 	.word	0x00000000


	//----- nvinfo : EIATTR_REGCOUNT
	.align		4
.L_13:
        /*0054*/ 	.byte	0x04, 0x2f
        /*0056*/ 	.short	(.L_15 - .L_14)
	.align		4
.L_14:
        /*0058*/ 	.word	index@(_Z26blelloch_arbitrary_genericIdfEvPT_PKT0_iPdii)
        /*005c*/ 	.word	0x00000013


	//----- nvinfo : EIATTR_FRAME_SIZE
	.align		4
.L_15:
        /*0060*/ 	.byte	0x04, 0x11
        /*0062*/ 	.short	(.L_17 - .L_16)
	.align		4
.L_16:
        /*0064*/ 	.word	index@(_Z26blelloch_arbitrary_genericIdfEvPT_PKT0_iPdii)
        /*0068*/ 	.word	0x00000000


	//----- nvinfo : EIATTR_REGCOUNT
	.align		4
.L_17:
        /*006c*/ 	.byte	0x04, 0x2f
        /*006e*/ 	.short	(.L_19 - .L_18)
	.align		4
.L_18:
        /*0070*/ 	.word	index@(_Z26blelloch_arbitrary_genericIddEvPT_PKT0_iPdii)
        /*0074*/ 	.word	0x00000011


	//----- nvinfo : EIATTR_FRAME_SIZE
	.align		4
.L_19:
        /*0078*/ 	.byte	0x04, 0x11
        /*007a*/ 	.short	(.L_21 - .L_20)
	.align		4
.L_20:
        /*007c*/ 	.word	index@(_Z26blelloch_arbitrary_genericIddEvPT_PKT0_iPdii)
        /*0080*/ 	.word	0x00000000


	//----- nvinfo : EIATTR_MIN_STACK_SIZE
	.align		4
.L_21:
        /*0084*/ 	.byte	0x04, 0x12
        /*0086*/ 	.short	(.L_23 - .L_22)
	.align		4
.L_22:
        /*0088*/ 	.word	index@(_Z26blelloch_arbitrary_genericIddEvPT_PKT0_iPdii)
        /*008c*/ 	.word	0x00000000


	//----- nvinfo : EIATTR_MIN_STACK_SIZE
	.align		4
.L_23:
        /*0090*/ 	.byte	0x04, 0x12
        /*0092*/ 	.short	(.L_25 - .L_24)
	.align		4
.L_24:
        /*0094*/ 	.word	index@(_Z26blelloch_arbitrary_genericIdfEvPT_PKT0_iPdii)
        /*0098*/ 	.word	0x00000000


	//----- nvinfo : EIATTR_MIN_STACK_SIZE
	.align		4
.L_25:
        /*009c*/ 	.byte	0x04, 0x12
        /*009e*/ 	.short	(.L_27 - .L_26)
	.align		4
.L_26:
        /*00a0*/ 	.word	index@(_Z10sma_doublePfPdii)
        /*00a4*/ 	.word	0x00000000


	//----- nvinfo : EIATTR_MIN_STACK_SIZE
	.align		4
.L_27:
        /*00a8*/ 	.byte	0x04, 0x12
        /*00aa*/ 	.short	(.L_29 - .L_28)
	.align		4
.L_28:
        /*00ac*/ 	.word	index@(_Z31adjust_block_sums_offset_doublePdPKdiii)
        /*00b0*/ 	.word	0x00000000


	//----- nvinfo : EIATTR_MIN_STACK_SIZE
	.align		4
.L_29:
        /*00b4*/ 	.byte	0x04, 0x12
        /*00b6*/ 	.short	(.L_31 - .L_30)
	.align		4
.L_30:
        /*00b8*/ 	.word	index@(_Z26set_boundary_values_doublePdPKfi)
        /*00bc*/ 	.word	0x00000000
.L_31:


//--------------------- .nv.compat                --------------------------
	.section	.nv.compat,"",@"SHT_CUDA_COMPAT_INFO"
	.align	4
        /*0000*/ 	.byte	0x02, 0x09, 0x00, 0x00, 0x02, 0x02, 0x01, 0x00, 0x02, 0x05, 0x05, 0x00, 0x03, 0x07, 0x01, 0x01
        /*0010*/ 	.byte	0x02, 0x03, 0x00, 0x00, 0x02, 0x06, 0x01, 0x00, 0x04, 0x0b, 0x08, 0x00, 0x01, 0x00, 0x00, 0x00
        /*0020*/ 	.byte	0x00, 0x00, 0x00, 0x00


//--------------------- .nv.info._Z26blelloch_arbitrary_genericIddEvPT_PKT0_iPdii --------------------------
	.section	.nv.info._Z26blelloch_arbitrary_genericIddEvPT_PKT0_iPdii,"",@"SHT_CUDA_INFO"
	.sectionflags	@""
	.align	4


	//----- nvinfo : EIATTR_CUDA_API_VERSION
	.align		4
        /*0000*/ 	.byte	0x04, 0x37
        /*0002*/ 	.short	(.L_33 - .L_32)
.L_32:
        /*0004*/ 	.word	0x00000082


	//----- nvinfo : EIATTR_KPARAM_INFO
	.align		4
.L_33:
        /*0008*/ 	.byte	0x04, 0x17
        /*000a*/ 	.short	(.L_35 - .L_34)
.L_34:
        /*000c*/ 	.word	0x00000000
        /*0010*/ 	.short	0x0005
        /*0012*/ 	.short	0x0024
        /*0014*/ 	.byte	0x00, 0xf0, 0x11, 0x00


	//----- nvinfo : EIATTR_KPARAM_INFO
	.align		4
.L_35:
        /*0018*/ 	.byte	0x04, 0x17
        /*001a*/ 	.short	(.L_37 - .L_36)
.L_36:
        /*001c*/ 	.word	0x00000000
        /*0020*/ 	.short	0x0004
        /*0022*/ 	.short	0x0020
        /*0024*/ 	.byte	0x00, 0xf0, 0x11, 0x00


	//----- nvinfo : EIATTR_KPARAM_INFO
	.align		4
.L_37:
        /*0028*/ 	.byte	0x04, 0x17
        /*002a*/ 	.short	(.L_39 - .L_38)
.L_38:
        /*002c*/ 	.word	0x00000000
        /*0030*/ 	.short	0x0003
        /*0032*/ 	.short	0x0018
        /*0034*/ 	.byte	0x00, 0xf5, 0x21, 0x00


	//----- nvinfo : EIATTR_KPARAM_INFO
	.align		4
.L_39:
        /*0038*/ 	.byte	0x04, 0x17
        /*003a*/ 	.short	(.L_41 - .L_40)
.L_40:
        /*003c*/ 	.word	0x00000000
        /*0040*/ 	.short	0x0002
        /*0042*/ 	.short	0x0010
        /*0044*/ 	.byte	0x00, 0xf0, 0x11, 0x00


	//----- nvinfo : EIATTR_KPARAM_INFO
	.align		4
.L_41:
        /*0048*/ 	.byte	0x04, 0x17
        /*004a*/ 	.short	(.L_43 - .L_42)
.L_42:
        /*004c*/ 	.word	0x00000000
        /*0050*/ 	.short	0x0001
        /*0052*/ 	.short	0x0008
        /*0054*/ 	.byte	0x00, 0xf5, 0x21, 0x00


	//----- nvinfo : EIATTR_KPARAM_INFO
	.align		4
.L_43:
        /*0058*/ 	.byte	0x04, 0x17
        /*005a*/ 	.short	(.L_45 - .L_44)
.L_44:
        /*005c*/ 	.word	0x00000000
        /*0060*/ 	.short	0x0000
        /*0062*/ 	.short	0x0000
        /*0064*/ 	.byte	0x00, 0xf5, 0x21, 0x00


	//----- nvinfo : EIATTR_SPARSE_MMA_MASK
	.align		4
.L_45:
        /*0068*/ 	.byte	0x03, 0x50
        /*006a*/ 	.short	0x0000


	//----- nvinfo : EIATTR_MAXREG_COUNT
	.align		4
        /*006c*/ 	.byte	0x03, 0x1b
        /*006e*/ 	.short	0x00ff


	//----- nvinfo : EIATTR_NUM_BARRIERS
	.align		4
        /*0070*/ 	.byte	0x02, 0x4c
        /*0072*/ 	.byte	0x01
	.zero		1


	//----- nvinfo : EIATTR_MERCURY_ISA_VERSION
	.align		4
        /*0074*/ 	.byte	0x03, 0x5f
        /*0076*/ 	.short	0x0101


	//----- nvinfo : EIATTR_VRC_CTA_INIT_COUNT
	.align		4
        /*0078*/ 	.byte	0x02, 0x4a
	.zero		1
	.zero		1


	//----- nvinfo : EIATTR_EXIT_INSTR_OFFSETS
	.align		4
        /*007c*/ 	.byte	0x04, 0x1c
        /*007e*/ 	.short	(.L_47 - .L_46)


	//   ....[0]....
.L_46:
        /*0080*/ 	.word	0x000006a0


	//   ....[1]....
        /*0084*/ 	.word	0x000006d0


	//----- nvinfo : EIATTR_CRS_STACK_SIZE
	.align		4
.L_47:
        /*0088*/ 	.byte	0x04, 0x1e
        /*008a*/ 	.short	(.L_49 - .L_48)
.L_48:
        /*008c*/ 	.word	0x00000000


	//----- nvinfo : EIATTR_CBANK_PARAM_SIZE
	.align		4
.L_49:
        /*0090*/ 	.byte	0x03, 0x19
        /*0092*/ 	.short	0x0028


	//----- nvinfo : EIATTR_PARAM_CBANK
	.align		4
        /*0094*/ 	.byte	0x04, 0x0a
        /*0096*/ 	.short	(.L_51 - .L_50)
	.align		4
.L_50:
        /*0098*/ 	.word	index@(.nv.constant0._Z26blelloch_arbitrary_genericIddEvPT_PKT0_iPdii)
        /*009c*/ 	.short	0x0380
        /*009e*/ 	.short	0x0028


	//----- nvinfo : EIATTR_SW_WAR
	.align		4
.L_51:
        /*00a0*/ 	.byte	0x04, 0x36
        /*00a2*/ 	.short	(.L_53 - .L_52)
.L_52:
        /*00a4*/ 	.word	0x00000008
.L_53:


//--------------------- .nv.info._Z26blelloch_arbitrary_genericIdfEvPT_PKT0_iPdii --------------------------
	.section	.nv.info._Z26blelloch_arbitrary_genericIdfEvPT_PKT0_iPdii,"",@"SHT_CUDA_INFO"
	.sectionflags	@""
	.align	4


	//----- nvinfo : EIATTR_CUDA_API_VERSION
	.align		4
        /*0000*/ 	.byte	0x04, 0x37
        /*0002*/ 	.short	(.L_55 - .L_54)
.L_54:
        /*0004*/ 	.word	0x00000082


	//----- nvinfo : EIATTR_KPARAM_INFO
	.align		4
.L_55:
        /*0008*/ 	.byte	0x04, 0x17
        /*000a*/ 	.short	(.L_57 - .L_56)
.L_56:
        /*000c*/ 	.word	0x00000000
        /*0010*/ 	.short	0x0005
        /*0012*/ 	.short	0x0024
        /*0014*/ 	.byte	0x00, 0xf0, 0x11, 0x00


	//----- nvinfo : EIATTR_KPARAM_INFO
	.align		4
.L_57:
        /*0018*/ 	.byte	0x04, 0x17
        /*001a*/ 	.short	(.L_59 - .L_58)
.L_58:
        /*001c*/ 	.word	0x00000000
        /*0020*/ 	.short	0x0004
        /*0022*/ 	.short	0x0020
        /*0024*/ 	.byte	0x00, 0xf0, 0x11, 0x00


	//----- nvinfo : EIATTR_KPARAM_INFO
	.align		4
.L_59:
        /*0028*/ 	.byte	0x04, 0x17
        /*002a*/ 	.short	(.L_61 - .L_60)
.L_60:
        /*002c*/ 	.word	0x00000000
        /*0030*/ 	.short	0x0003
        /*0032*/ 	.short	0x0018
        /*0034*/ 	.byte	0x00, 0xf5, 0x21, 0x00


	//----- nvinfo : EIATTR_KPARAM_INFO
	.align		4
.L_61:
        /*0038*/ 	.byte	0x04, 0x17
        /*003a*/ 	.short	(.L_63 - .L_62)
.L_62:
        /*003c*/ 	.word	0x00000000
        /*0040*/ 	.short	0x0002
        /*0042*/ 	.short	0x0010
        /*0044*/ 	.byte	0x00, 0xf0, 0x11, 0x00


	//----- nvinfo : EIATTR_KPARAM_INFO
	.align		4
.L_63:
        /*0048*/ 	.byte	0x04, 0x17
        /*004a*/ 	.short	(.L_65 - .L_64)
.L_64:
        /*004c*/ 	.word	0x00000000
        /*0050*/ 	.short	0x0001
        /*0052*/ 	.short	0x0008
        /*0054*/ 	.byte	0x00, 0xf5, 0x21, 0x00


	//----- nvinfo : EIATTR_KPARAM_INFO
	.align		4
.L_65:
        /*0058*/ 	.byte	0x04, 0x17
        /*005a*/ 	.short	(.L_67 - .L_66)
.L_66:
        /*005c*/ 	.word	0x00000000
        /*0060*/ 	.short	0x0000
        /*0062*/ 	.short	0x0000
        /*0064*/ 	.byte	0x00, 0xf5, 0x21, 0x00


	//----- nvinfo : EIATTR_SPARSE_MMA_MASK
	.align		4
.L_67:
        /*0068*/ 	.byte	0x03, 0x50
        /*006a*/ 	.short	0x0000


	//----- nvinfo : EIATTR_MAXREG_COUNT
	.align		4
        /*006c*/ 	.byte	0x03, 0x1b
        /*006e*/ 	.short	0x00ff


	//----- nvinfo : EIATTR_NUM_BARRIERS
	.align		4
        /*0070*/ 	.byte	0x02, 0x4c
        /*0072*/ 	.byte	0x01
	.zero		1


	//----- nvinfo : EIATTR_MERCURY_ISA_VERSION
	.align		4
        /*0074*/ 	.byte	0x03, 0x5f
        /*0076*/ 	.short	0x0101


	//----- nvinfo : EIATTR_VRC_CTA_INIT_COUNT
	.align		4
        /*0078*/ 	.byte	0x02, 0x4a
	.zero		1
	.zero		1


	//----- nvinfo : EIATTR_EXIT_INSTR_OFFSETS
	.align		4
        /*007c*/ 	.byte	0x04, 0x1c
        /*007e*/ 	.short	(.L_69 - .L_68)


	//   ....[0]....
.L_68:
        /*0080*/ 	.word	0x000006c0


	//   ....[1]....
        /*0084*/ 	.word	0x000006f0


	//----- nvinfo : EIATTR_CRS_STACK_SIZE
	.align		4
.L_69:
        /*0088*/ 	.byte	0x04, 0x1e
        /*008a*/ 	.short	(.L_71 - .L_70)
.L_70:
        /*008c*/ 	.word	0x00000000


	//----- nvinfo : EIATTR_CBANK_PARAM_SIZE
	.align		4
.L_71:
        /*0090*/ 	.byte	0x03, 0x19
        /*0092*/ 	.short	0x0028


	//----- nvinfo : EIATTR_PARAM_CBANK
	.align		4
        /*0094*/ 	.byte	0x04, 0x0a
        /*0096*/ 	.short	(.L_73 - .L_72)
	.align		4
.L_72:
        /*0098*/ 	.word	index@(.nv.constant0._Z26blelloch_arbitrary_genericIdfEvPT_PKT0_iPdii)
        /*009c*/ 	.short	0x0380
        /*009e*/ 	.short	0x0028


	//----- nvinfo : EIATTR_SW_WAR
	.align		4
.L_73:
        /*00a0*/ 	.byte	0x04, 0x36
        /*00a2*/ 	.short	(.L_75 - .L_74)
.L_74:
        /*00a4*/ 	.word	0x00000008
.L_75:


//--------------------- .nv.info._Z10sma_doublePfPdii --------------------------
	.section	.nv.info._Z10sma_doublePfPdii,"",@"SHT_CUDA_INFO"
	.sectionflags	@""
	.align	4


	//----- nvinfo : EIATTR_CUDA_API_VERSION
	.align		4
        /*0000*/ 	.byte	0x04, 0x37
        /*0002*/ 	.short	(.L_77 - .L_76)
.L_76:
        /*0004*/ 	.word	0x00000082


	//----- nvinfo : EIATTR_KPARAM_INFO
	.align		4
.L_77:
        /*0008*/ 	.byte	0x04, 0x17
        /*000a*/ 	.short	(.L_79 - .L_78)
.L_78:
        /*000c*/ 	.word	0x00000000
        /*0010*/ 	.short	0x0003
        /*0012*/ 	.short	0x0014
        /*0014*/ 	.byte	0x00, 0xf0, 0x11, 0x00


	//----- nvinfo : EIATTR_KPARAM_INFO
	.align		4
.L_79:
        /*0018*/ 	.byte	0x04, 0x17
        /*001a*/ 	.short	(.L_81 - .L_80)
.L_80:
        /*001c*/ 	.word	0x00000000
        /*0020*/ 	.short	0x0002
        /*0022*/ 	.short	0x0010
        /*0024*/ 	.byte	0x00, 0xf0, 0x11, 0x00


	//----- nvinfo : EIATTR_KPARAM_INFO
	.align		4
.L_81:
        /*0028*/ 	.byte	0x04, 0x17
        /*002a*/ 	.short	(.L_83 - .L_82)
.L_82:
        /*002c*/ 	.word	0x00000000
        /*0030*/ 	.short	0x0001
        /*0032*/ 	.short	0x0008
        /*0034*/ 	.byte	0x00, 0xf5, 0x21, 0x00


	//----- nvinfo : EIATTR_KPARAM_INFO
	.align		4
.L_83:
        /*0038*/ 	.byte	0x04, 0x17
        /*003a*/ 	.short	(.L_85 - .L_84)
.L_84:
        /*003c*/ 	.word	0x00000000
        /*0040*/ 	.short	0x0000
        /*0042*/ 	.short	0x0000
        /*0044*/ 	.byte	0x00, 0xf5, 0x21, 0x00


	//----- nvinfo : EIATTR_SPARSE_MMA_MASK
	.align		4
.L_85:
        /*0048*/ 	.byte	0x03, 0x50
        /*004a*/ 	.short	0x0000


	//----- nvinfo : EIATTR_MAXREG_COUNT
	.align		4
        /*004c*/ 	.byte	0x03, 0x1b
        /*004e*/ 	.short	0x00ff


	//----- nvinfo : EIATTR_NUM_BARRIERS
	.align		4
        /*0050*/ 	.byte	0x02, 0x4c
        /*0052*/ 	.byte	0x01
	.zero		1


	//----- nvinfo : EIATTR_MERCURY_ISA_VERSION
	.align		4
        /*0054*/ 	.byte	0x03, 0x5f
        /*0056*/ 	.short	0x0101


	//----- nvinfo : EIATTR_VRC_CTA_INIT_COUNT
	.align		4
        /*0058*/ 	.byte	0x02, 0x4a
	.zero		1
	.zero		1


	//----- nvinfo : EIATTR_EXIT_INSTR_OFFSETS
	.align		4
        /*005c*/ 	.byte	0x04, 0x1c
        /*005e*/ 	.short	(.L_87 - .L_86)


	//   ....[0]....
.L_86:
        /*0060*/ 	.word	0x00000300


	//   ....[1]....
        /*0064*/ 	.word	0x00000520


	//----- nvinfo : EIATTR_CRS_STACK_SIZE
	.align		4
.L_87:
        /*0068*/ 	.byte	0x04, 0x1e
        /*006a*/ 	.short	(.L_89 - .L_88)
.L_88:
        /*006c*/ 	.word	0x00000000


	//----- nvinfo : EIATTR_CBANK_PARAM_SIZE
	.align		4
.L_89:
        /*0070*/ 	.byte	0x03, 0x19
        /*0072*/ 	.short	0x0018


	//----- nvinfo : EIATTR_PARAM_CBANK
	.align		4
        /*0074*/ 	.byte	0x04, 0x0a
        /*0076*/ 	.short	(.L_91 - .L_90)
	.align		4
.L_90:
        /*0078*/ 	.word	index@(.nv.constant0._Z10sma_doublePfPdii)
        /*007c*/ 	.short	0x0380
        /*007e*/ 	.short	0x0018


	//----- nvinfo : EIATTR_SW_WAR
	.align		4
.L_91:
        /*0080*/ 	.byte	0x04, 0x36
        /*0082*/ 	.short	(.L_93 - .L_92)
.L_92:
        /*0084*/ 	.word	0x00000008
.L_93:


//--------------------- .nv.info._Z31adjust_block_sums_offset_doublePdPKdiii --------------------------
	.section	.nv.info._Z31adjust_block_sums_offset_doublePdPKdiii,"",@"SHT_CUDA_INFO"
	.sectionflags	@""
	.align	4


	//----- nvinfo : EIATTR_CUDA_API_VERSION
	.align		4
        /*0000*/ 	.byte	0x04, 0x37
        /*0002*/ 	.short	(.L_95 - .L_94)
.L_94:
        /*0004*/ 	.word	0x00000082


	//----- nvinfo : EIATTR_KPARAM_INFO
	.align		4
.L_95:
        /*0008*/ 	.byte	0x04, 0x17
        /*000a*/ 	.short	(.L_97 - .L_96)
.L_96:
        /*000c*/ 	.word	0x00000000
        /*0010*/ 	.short	0x0004
        /*0012*/ 	.short	0x0018
        /*0014*/ 	.byte	0x00, 0xf0, 0x11, 0x00


	//----- nvinfo : EIATTR_KPARAM_INFO
	.align		4
.L_97:
        /*0018*/ 	.byte	0x04, 0x17
        /*001a*/ 	.short	(.L_99 - .L_98)
.L_98:
        /*001c*/ 	.word	0x00000000
        /*0020*/ 	.short	0x0003
        /*0022*/ 	.short	0x0014
        /*0024*/ 	.byte	0x00, 0xf0, 0x11, 0x00


	//----- nvinfo : EIATTR_KPARAM_INFO
	.align		4
.L_99:
        /*0028*/ 	.byte	0x04, 0x17
        /*002a*/ 	.short	(.L_101 - .L_100)
.L_100:
        /*002c*/ 	.word	0x00000000
        /*0030*/ 	.short	0x0002
        /*0032*/ 	.short	0x0010
        /*0034*/ 	.byte	0x00, 0xf0, 0x11, 0x00


	//----- nvinfo : EIATTR_KPARAM_INFO
	.align		4
.L_101:
        /*0038*/ 	.byte	0x04, 0x17
        /*003a*/ 	.short	(.L_103 - .L_102)
.L_102:
        /*003c*/ 	.word	0x00000000
        /*0040*/ 	.short	0x0001
        /*0042*/ 	.short	0x0008
        /*0044*/ 	.byte	0x00, 0xf5, 0x21, 0x00


	//----- nvinfo : EIATTR_KPARAM_INFO
	.align		4
.L_103:
        /*0048*/ 	.byte	0x04, 0x17
        /*004a*/ 	.short	(.L_105 - .L_104)
.L_104:
        /*004c*/ 	.word	0x00000000
        /*0050*/ 	.short	0x0000
        /*0052*/ 	.short	0x0000
        /*0054*/ 	.byte	0x00, 0xf5, 0x21, 0x00


	//----- nvinfo : EIATTR_SPARSE_MMA_MASK
	.align		4
.L_105:
        /*0058*/ 	.byte	0x03, 0x50
        /*005a*/ 	.short	0x0000


	//----- nvinfo : EIATTR_MAXREG_COUNT
	.align		4
        /*005c*/ 	.byte	0x03, 0x1b
        /*005e*/ 	.short	0x00ff


	//----- nvinfo : EIATTR_MERCURY_ISA_VERSION
	.align		4
        /*0060*/ 	.byte	0x03, 0x5f
        /*0062*/ 	.short	0x0101


	//----- nvinfo : EIATTR_VRC_CTA_INIT_COUNT
	.align		4
        /*0064*/ 	.byte	0x02, 0x4a
	.zero		1
	.zero		1


	//----- nvinfo : EIATTR_EXIT_INSTR_OFFSETS
	.align		4
        /*0068*/ 	.byte	0x04, 0x1c
        /*006a*/ 	.short	(.L_107 - .L_106)


	//   ....[0]....
.L_106:
        /*006c*/ 	.word	0x00000050


	//   ....[1]....
        /*0070*/ 	.word	0x000000d0


	//   ....[2]....
        /*0074*/ 	.word	0x000001b0


	//----- nvinfo : EIATTR_CRS_STACK_SIZE
	.align		4
.L_107:
        /*0078*/ 	.byte	0x04, 0x1e
        /*007a*/ 	.short	(.L_109 - .L_108)
.L_108:
        /*007c*/ 	.word	0x00000000


	//----- nvinfo : EIATTR_CBANK_PARAM_SIZE
	.align		4
.L_109:
        /*0080*/ 	.byte	0x03, 0x19
        /*0082*/ 	.short	0x001c


	//----- nvinfo : EIATTR_PARAM_CBANK
	.align		4
        /*0084*/ 	.byte	0x04, 0x0a
        /*0086*/ 	.short	(.L_111 - .L_110)
	.align		4
.L_110:
        /*0088*/ 	.word	index@(.nv.constant0._Z31adjust_block_sums_offset_doublePdPKdiii)
        /*008c*/ 	.short	0x0380
        /*008e*/ 	.short	0x001c


	//----- nvinfo : EIATTR_SW_WAR
	.align		4
.L_111:
        /*0090*/ 	.byte	0x04, 0x36
        /*0092*/ 	.short	(.L_113 - .L_112)
.L_112:
        /*0094*/ 	.word	0x00000008
.L_113:


//--------------------- .nv.info._Z26set_boundary_values_doublePdPKfi --------------------------
	.section	.nv.info._Z26set_boundary_values_doublePdPKfi,"",@"SHT_CUDA_INFO"
	.sectionflags	@""
	.align	4


	//----- nvinfo : EIATTR_CUDA_API_VERSION
	.align		4
        /*0000*/ 	.byte	0x04, 0x37
        /*0002*/ 	.short	(.L_115 - .L_114)
.L_114:
        /*0004*/ 	.word	0x00000082


	//----- nvinfo : EIATTR_KPARAM_INFO
	.align		4
.L_115:
        /*0008*/ 	.byte	0x04, 0x17
        /*000a*/ 	.short	(.L_117 - .L_116)
.L_116:
        /*000c*/ 	.word	0x00000000
        /*0010*/ 	.short	0x0002
        /*0012*/ 	.short	0x0010
        /*0014*/ 	.byte	0x00, 0xf0, 0x11, 0x00


	//----- nvinfo : EIATTR_KPARAM_INFO
	.align		4
.L_117:
        /*0018*/ 	.byte	0x04, 0x17
        /*001a*/ 	.short	(.L_119 - .L_118)
.L_118:
        /*001c*/ 	.word	0x00000000
        /*0020*/ 	.short	0x0001
        /*0022*/ 	.short	0x0008
        /*0024*/ 	.byte	0x00, 0xf5, 0x21, 0x00


	//----- nvinfo : EIATTR_KPARAM_INFO
	.align		4
.L_119:
        /*0028*/ 	.byte	0x04, 0x17
        /*002a*/ 	.short	(.L_121 - .L_120)
.L_120:
        /*002c*/ 	.word	0x00000000
        /*0030*/ 	.short	0x0000
        /*0032*/ 	.short	0x0000
        /*0034*/ 	.byte	0x00, 0xf5, 0x21, 0x00


	//----- nvinfo : EIATTR_SPARSE_MMA_MASK
	.align		4
.L_121:
        /*0038*/ 	.byte	0x03, 0x50
        /*003a*/ 	.short	0x0000


	//----- nvinfo : EIATTR_MAXREG_COUNT
	.align		4
        /*003c*/ 	.byte	0x03, 0x1b
        /*003e*/ 	.short	0x00ff


	//----- nvinfo : EIATTR_MERCURY_ISA_VERSION
	.align		4
        /*0040*/ 	.byte	0x03, 0x5f
        /*0042*/ 	.short	0x0101


	//----- nvinfo : EIATTR_VRC_CTA_INIT_COUNT
	.align		4
        /*0044*/ 	.byte	0x02, 0x4a
	.zero		1
	.zero		1


	//----- nvinfo : EIATTR_EXIT_INSTR_OFFSETS
	.align		4
        /*0048*/ 	.byte	0x04, 0x1c
        /*004a*/ 	.short	(.L_123 - .L_122)


	//   ....[0]....
.L_122:
        /*004c*/ 	.word	0x00000030


	//   ....[1]....
        /*0050*/ 	.word	0x00000160


	//----- nvinfo : EIATTR_CBANK_PARAM_SIZE
	.align		4
.L_123:
        /*0054*/ 	.byte	0x03, 0x19
        /*0056*/ 	.short	0x0014


	//----- nvinfo : EIATTR_PARAM_CBANK
	.align		4
        /*0058*/ 	.byte	0x04, 0x0a
        /*005a*/ 	.short	(.L_125 - .L_124)
	.align		4
.L_124:
        /*005c*/ 	.word	index@(.nv.constant0._Z26set_boundary_values_doublePdPKfi)
        /*0060*/ 	.short	0x0380
        /*0062*/ 	.short	0x0014


	//----- nvinfo : EIATTR_SW_WAR
	.align		4
.L_125:
        /*0064*/ 	.byte	0x04, 0x36
        /*0066*/ 	.short	(.L_127 - .L_126)
.L_126:
        /*0068*/ 	.word	0x00000008
.L_127:


//--------------------- .nv.callgraph             --------------------------
	.section	.nv.callgraph,"",@"SHT_CUDA_CALLGRAPH"
	.align	4
	.sectionentsize	8
	.align		4
        /*0000*/ 	.word	0x00000000
	.align		4
        /*0004*/ 	.word	0xffffffff
	.align		4
        /*0008*/ 	.word	0x00000000
	.align		4
        /*000c*/ 	.word	0xfffffffe
	.align		4
        /*0010*/ 	.word	0x00000000
	.align		4
        /*0014*/ 	.word	0xfffffffd
	.align		4
        /*0018*/ 	.word	0x00000000
	.align		4
        /*001c*/ 	.word	0xfffffffc


//--------------------- .text._Z26blelloch_arbitrary_genericIddEvPT_PKT0_iPdii --------------------------
	.section	.text._Z26blelloch_arbitrary_genericIddEvPT_PKT0_iPdii,"ax",@progbits
	.align	128
        .global         _Z26blelloch_arbitrary_genericIddEvPT_PKT0_iPdii
        .type           _Z26blelloch_arbitrary_genericIddEvPT_PKT0_iPdii,@function
        .size           _Z26blelloch_arbitrary_genericIddEvPT_PKT0_iPdii,(.L_x_40 - _Z26blelloch_arbitrary_genericIddEvPT_PKT0_iPdii)
        .other          _Z26blelloch_arbitrary_genericIddEvPT_PKT0_iPdii,@"STO_CUDA_ENTRY STV_DEFAULT"
_Z26blelloch_arbitrary_genericIddEvPT_PKT0_iPdii:
.text._Z26blelloch_arbitrary_genericIddEvPT_PKT0_iPdii:
[----:B------:R-:W-:Y:S01]  /*0000*/  LDC R1, c[0x0][0x37c] ;  /* 0x0000df00ff017b82 */ /* 0x000fe20000000800 */
[----:B------:R-:W0:Y:S07]  /*0010*/  S2R R0, SR_TID.X ;  /* 0x0000000000007919 */ /* 0x000e2e0000002100 */
[----:B------:R-:W1:Y:S01]  /*0020*/  S2UR UR4, SR_CTAID.X ;  /* 0x00000000000479c3 */ /* 0x000e620000002500 */
[----:B------:R-:W2:Y:S01]  /*0030*/  LDCU UR5, c[0x0][0x390] ;  /* 0x00007200ff0577ac */ /* 0x000ea20008000800 */
[----:B------:R-:W-:-:S02]  /*0040*/  CS2R R6, SRZ ;  /* 0x0000000000067805 */ /* 0x000fc4000001ff00 */
[----:B------:R-:W-:Y:S01]  /*0050*/  CS2R R12, SRZ ;  /* 0x00000000000c7805 */ /* 0x000fe2000001ff00 */
[----:B------:R-:W3:Y:S03]  /*0060*/  LDCU.64 UR8, c[0x0][0x358] ;  /* 0x00006b00ff0877ac */ /* 0x000ee60008000a00 */
[----:B------:R-:W1:Y:S08]  /*0070*/  LDC.64 R8, c[0x0][0x3a0] ;  /* 0x0000e800ff087b82 */ /* 0x000e700000000a00 */
[----:B------:R-:W4:Y:S01]  /*0080*/  LDC.64 R10, c[0x0][0x388] ;  /* 0x0000e200ff0a7b82 */ /* 0x000f220000000a00 */
[----:B0-----:R-:W-:-:S02]  /*0090*/  IMAD.SHL.U32 R3, R0, 0x2, RZ ;  /* 0x0000000200037824 */ /* 0x001fc400078e00ff */
[----:B-1----:R-:W-:-:S04]  /*00a0*/  VIADD R9, R9, UR4 ;  /* 0x0000000409097c36 */ /* 0x002fc80008000000 */
[----:B------:R-:W-:-:S04]  /*00b0*/  IMAD R2, R9, R8, R3 ;  /* 0x0000000809027224 */ /* 0x000fc800078e0203 */
[C---:B------:R-:W-:Y:S01]  /*00c0*/  VIADD R14, R2.reuse, 0x1 ;  /* 0x00000001020e7836 */ /* 0x040fe20000000000 */
[C---:B--2---:R-:W-:Y:S01]  /*00d0*/  ISETP.GE.AND P0, PT, R2.reuse, UR5, PT ;  /* 0x0000000502007c0c */ /* 0x044fe2000bf06270 */
[----:B----4-:R-:W-:-:S03]  /*00e0*/  IMAD.WIDE R10, R2, 0x8, R10 ;  /* 0x00000008020a7825 */ /* 0x010fc600078e020a */
[----:B------:R-:W-:-:S09]  /*00f0*/  ISETP.GE.AND P1, PT, R14, UR5, PT ;  /* 0x000000050e007c0c */ /* 0x000fd2000bf26270 */
[----:B---3--:R-:W2:Y:S04]  /*0100*/  @!P0 LDG.E.64 R6, desc[UR8][R10.64] ;  /* 0x000000080a068981 */ /* 0x008ea8000c1e1b00 */
[----:B------:R-:W3:Y:S01]  /*0110*/  @!P1 LDG.E.64 R12, desc[UR8][R10.64+0x8] ;  /* 0x000008080a0c9981 */ /* 0x000ee2000c1e1b00 */
[----:B------:R-:W0:Y:S01]  /*0120*/  S2UR UR5, SR_CgaCtaId ;  /* 0x00000000000579c3 */ /* 0x000e220000008800 */
[----:B------:R-:W-:Y:S01]  /*0130*/  UMOV UR4, 0x400 ;  /* 0x0000040000047882 */ /* 0x000fe20000000000 */
[----:B------:R-:W-:Y:S01]  /*0140*/  VIADD R4, R3, 0x1 ;  /* 0x0000000103047836 */ /* 0x000fe20000000000 */
[----:B------:R-:W-:Y:S01]  /*0150*/  LEA.HI R5, R0, R3, RZ, 0x1c ;  /* 0x0000000300057211 */ /* 0x000fe200078fe0ff */
[----:B------:R-:W-:Y:S01]  /*0160*/  UMOV UR7, 0x1 ;  /* 0x0000000100077882 */ /* 0x000fe20000000000 */
[----:B------:R-:W-:-:S02]  /*0170*/  SHF.R.S32.HI R8, RZ, 0x1, R8 ;  /* 0x00000001ff087819 */ /* 0x000fc40000011408 */
[----:B------:R-:W-:Y:S02]  /*0180*/  LEA.HI R3, R4, R3, RZ, 0x1b ;  /* 0x0000000304037211 */ /* 0x000fe400078fd8ff */
[----:B------:R-:W-:Y:S01]  /*0190*/  ISETP.GE.AND P0, PT, R8, 0x1, PT ;  /* 0x000000010800780c */ /* 0x000fe20003f06270 */
[----:B0-----:R-:W-:-:S06]  /*01a0*/  ULEA UR4, UR5, UR4, 0x18 ;  /* 0x0000000405047291 */ /* 0x001fcc000f8ec0ff */
[----:B------:R-:W-:Y:S02]  /*01b0*/  LEA R5, R5, UR4, 0x3 ;  /* 0x0000000405057c11 */ /* 0x000fe4000f8e18ff */
[----:B------:R-:W-:-:S03]  /*01c0*/  LEA R3, R3, UR4, 0x3 ;  /* 0x0000000403037c11 */ /* 0x000fc6000f8e18ff */
[----:B--2---:R0:W-:Y:S04]  /*01d0*/  STS.64 [R5], R6 ;  /* 0x0000000605007388 */ /* 0x0041e80000000a00 */
[----:B---3--:R0:W-:Y:S01]  /*01e0*/  STS.64 [R3+0x8], R12 ;  /* 0x0000080c03007388 */ /* 0x0081e20000000a00 */
[----:B------:R-:W-:Y:S05]  /*01f0*/  @!P0 BRA `(.L_x_0) ;  /* 0x0000000000588947 */ /* 0x000fea0003800000 */
[----:B------:R-:W-:-:S05]  /*0200*/  UMOV UR7, 0x1 ;  /* 0x0000000100077882 */ /* 0x000fca0000000000 */
.L_x_3:
[----:B------:R-:W-:Y:S01]  /*0210*/  BAR.SYNC.DEFER_BLOCKING 0x0 ;  /* 0x0000000000007b1d */ /* 0x000fe20000010000 */
[----:B------:R-:W-:Y:S02]  /*0220*/  ISETP.GE.AND P0, PT, R0, R8, PT ;  /* 0x000000080000720c */ /* 0x000fe40003f06270 */
[----:B------:R-:W-:-:S03]  /*0230*/  ISETP.GT.U32.AND P1, PT, R8, 0x1, PT ;  /* 0x000000010800780c */ /* 0x000fc60003f24070 */
[----:B------:R-:W-:Y:S08]  /*0240*/  BSSY.RECONVERGENT B0, `(.L_x_1) ;  /* 0x000000e000007945 */ /* 0x000ff00003800200 */
[----:B-1----:R-:W-:Y:S05]  /*0250*/  @P0 BRA `(.L_x_2) ;  /* 0x0000000000300947 */ /* 0x002fea0003800000 */
[----:B0-----:R-:W-:-:S04]  /*0260*/  IMAD R6, R4, UR7, RZ ;  /* 0x0000000704067c24 */ /* 0x001fc8000f8e02ff */
[C---:B------:R-:W-:Y:S02]  /*0270*/  VIADD R7, R6.reuse, 0xffffffff ;  /* 0xffffffff06077836 */ /* 0x040fe40000000000 */
[----:B------:R-:W-:Y:S02]  /*0280*/  VIADD R10, R6, UR7 ;  /* 0x00000007060a7c36 */ /* 0x000fe40008000000 */
[C---:B------:R-:W-:Y:S01]  /*0290*/  VIADD R11, R7.reuse, UR7 ;  /* 0x00000007070b7c36 */ /* 0x040fe20008000000 */
[----:B------:R-:W-:-:S04]  /*02a0*/  LEA.HI.SX32 R6, R7, R6, 0x1b ;  /* 0x0000000607067211 */ /* 0x000fc800078fdaff */
[----:B------:R-:W-:Y:S02]  /*02b0*/  LEA.HI.SX32 R10, R11, R10, 0x1b ;  /* 0x0000000a0b0a7211 */ /* 0x000fe400078fdaff */
[----:B------:R-:W-:Y:S02]  /*02c0*/  LEA R12, R6, UR4, 0x3 ;  /* 0x00000004060c7c11 */ /* 0x000fe4000f8e18ff */
[----:B------:R-:W-:-:S03]  /*02d0*/  LEA R13, R10, UR4, 0x3 ;  /* 0x000000040a0d7c11 */ /* 0x000fc6000f8e18ff */
[----:B------:R-:W-:Y:S04]  /*02e0*/  LDS.64 R6, [R12+-0x8] ;  /* 0xfffff8000c067984 */ /* 0x000fe80000000a00 */
[----:B------:R-:W0:Y:S02]  /*02f0*/  LDS.64 R10, [R13+-0x8] ;  /* 0xfffff8000d0a7984 */ /* 0x000e240000000a00 */
[----:B0-----:R-:W-:-:S07]  /*0300*/  DADD R6, R6, R10 ;  /* 0x0000000006067229 */ /* 0x001fce000000000a */
[----:B------:R1:W-:Y:S04]  /*0310*/  STS.64 [R13+-0x8], R6 ;  /* 0xfffff8060d007388 */ /* 0x0003e80000000a00 */
.L_x_2:
[----:B------:R-:W-:Y:S05]  /*0320*/  BSYNC.RECONVERGENT B0 ;  /* 0x0000000000007941 */ /* 0x000fea0003800200 */
.L_x_1:
[----:B------:R-:W-:Y:S01]  /*0330*/  USHF.L.U32 UR7, UR7, 0x1, URZ ;  /* 0x0000000107077899 */ /* 0x000fe200080006ff */
[----:B------:R-:W-:Y:S01]  /*0340*/  SHF.R.U32.HI R8, RZ, 0x1, R8 ;  /* 0x00000001ff087819 */ /* 0x000fe20000011608 */
[----:B------:R-:W-:Y:S10]  /*0350*/  @P1 BRA `(.L_x_3) ;  /* 0xfffffffc00ac1947 */ /* 0x000ff4000383ffff */
.L_x_0:
[----:B------:R-:W-:Y:S01]  /*0360*/  ISETP.NE.AND P0, PT, R0, RZ, PT ;  /* 0x000000ff0000720c */ /* 0x000fe20003f05270 */
[----:B------:R-:W-:-:S12]  /*0370*/  BSSY.RECONVERGENT B0, `(.L_x_4) ;  /* 0x000000e000007945 */ /* 0x000fd80003800200 */
[----:B------:R-:W-:Y:S05]  /*0380*/  @P0 BRA `(.L_x_5) ;  /* 0x0000000000300947 */ /* 0x000fea0003800000 */
[----:B01----:R-:W0:Y:S01]  /*0390*/  LDC.64 R6, c[0x0][0x398] ;  /* 0x0000e600ff067b82 */ /* 0x003e220000000a00 */
[----:B------:R-:W1:Y:S02]  /*03a0*/  LDCU UR6, c[0x0][0x3a0] ;  /* 0x00007400ff0677ac */ /* 0x000e640008000800 */
[----:B-1----:R-:W-:-:S04]  /*03b0*/  UIADD3 UR5, UPT, UPT, UR6, -0x1, URZ ;  /* 0xffffffff06057890 */ /* 0x002fc8000fffe0ff */
[----:B------:R-:W-:Y:S01]  /*03c0*/  ULEA.HI.SX32 UR5, UR5, UR6, 0x1b ;  /* 0x0000000605057291 */ /* 0x000fe2000f8fdaff */
[----:B0-----:R-:W-:-:S03]  /*03d0*/  ISETP.NE.U32.AND P0, PT, R6, RZ, PT ;  /* 0x000000ff0600720c */ /* 0x001fc60003f05070 */
[----:B------:R-:W-:Y:S01]  /*03e0*/  ULEA UR5, UR5, UR4, 0x3 ;  /* 0x0000000405057291 */ /* 0x000fe2000f8e18ff */
[----:B------:R-:W-:-:S13]  /*03f0*/  ISETP.NE.AND.EX P0, PT, R7, RZ, PT, P0 ;  /* 0x000000ff0700720c */ /* 0x000fda0003f05300 */
[----:B------:R-:W0:Y:S01]  /*0400*/  @P0 LDS.64 R6, [UR5+-0x8] ;  /* 0xfffff805ff060984 */ /* 0x000e220008000a00 */
[----:B------:R-:W1:Y:S03]  /*0410*/  @P0 LDC.64 R10, c[0x0][0x398] ;  /* 0x0000e600ff0a0b82 */ /* 0x000e660000000a00 */
[----:B------:R-:W-:Y:S01]  /*0420*/  STS.64 [UR5+-0x8], RZ ;  /* 0xfffff8ffff007988 */ /* 0x000fe20008000a05 */
[----:B-1----:R-:W-:-:S05]  /*0430*/  @P0 IMAD.WIDE R8, R9, 0x8, R10 ;  /* 0x0000000809080825 */ /* 0x002fca00078e020a */
[----:B0-----:R2:W-:Y:S02]  /*0440*/  @P0 STG.E.64 desc[UR8][R8.64], R6 ;  /* 0x0000000608000986 */ /* 0x0015e4000c101b08 */
.L_x_5:
[----:B------:R-:W-:Y:S05]  /*0450*/  BSYNC.RECONVERGENT B0 ;  /* 0x0000000000007941 */ /* 0x000fea0003800200 */
.L_x_4:
[----:B------:R-:W3:Y:S02]  /*0460*/  LDCU UR5, c[0x0][0x3a0] ;  /* 0x00007400ff0577ac */ /* 0x000ee40008000800 */
[----:B---3--:R-:W-:Y:S01]  /*0470*/  UISETP.GE.AND UP0, UPT, UR5, 0x2, UPT ;  /* 0x000000020500788c */ /* 0x008fe2000bf06270 */
[----:B------:R-:W-:Y:S08]  /*0480*/  BAR.SYNC.DEFER_BLOCKING 0x0 ;  /* 0x0000000000007b1d */ /* 0x000ff00000010000 */
[----:B------:R-:W-:Y:S05]  /*0490*/  BRA.U !UP0, `(.L_x_6) ;  /* 0x0000000108607547 */ /* 0x000fea000b800000 */
[----:B------:R-:W3:Y:S01]  /*04a0*/  LDCU UR6, c[0x0][0x3a0] ;  /* 0x00007400ff0677ac */ /* 0x000ee20008000800 */
[----:B------:R-:W-:-:S05]  /*04b0*/  UMOV UR5, 0x1 ;  /* 0x0000000100057882 */ /* 0x000fca0000000000 */
.L_x_9:
[----:B------:R-:W-:Y:S01]  /*04c0*/  BAR.SYNC.DEFER_BLOCKING 0x0 ;  /* 0x0000000000007b1d */ /* 0x000fe20000010000 */
[----:B------:R-:W-:Y:S01]  /*04d0*/  ISETP.GE.U32.AND P0, PT, R0, UR5, PT ;  /* 0x0000000500007c0c */ /* 0x000fe2000bf06070 */
[----:B------:R-:W-:Y:S02]  /*04e0*/  USHF.L.U32 UR5, UR5, 0x1, URZ ;  /* 0x0000000105057899 */ /* 0x000fe400080006ff */
[----:B------:R-:W-:Y:S02]  /*04f0*/  USHF.R.U32.HI UR7, URZ, 0x1, UR7 ;  /* 0x00000001ff077899 */ /* 0x000fe40008011607 */
[----:B------:R-:W-:Y:S08]  /*0500*/  BSSY.RECONVERGENT B0, `(.L_x_7) ;  /* 0x000000f000007945 */ /* 0x000ff00003800200 */
[----:B----4-:R-:W-:Y:S05]  /*0510*/  @P0 BRA `(.L_x_8) ;  /* 0x0000000000340947 */ /* 0x010fea0003800000 */
[----:B012---:R-:W-:-:S04]  /*0520*/  IMAD R6, R4, UR7, RZ ;  /* 0x0000000704067c24 */ /* 0x007fc8000f8e02ff */
        /* <DEDUP_REMOVED lines=9> */
[----:B0-----:R-:W-:Y:S02]  /*05c0*/  DADD R6, R6, R8 ;  /* 0x0000000006067229 */ /* 0x001fe40000000008 */
[----:B------:R4:W-:Y:S05]  /*05d0*/  STS.64 [R11+-0x8], R8 ;  /* 0xfffff8080b007388 */ /* 0x0009ea0000000a00 */
[----:B------:R4:W-:Y:S04]  /*05e0*/  STS.64 [R13+-0x8], R6 ;  /* 0xfffff8060d007388 */ /* 0x0009e80000000a00 */
.L_x_8:
[----:B---3--:R-:W-:Y:S05]  /*05f0*/  BSYNC.RECONVERGENT B0 ;  /* 0x0000000000007941 */ /* 0x008fea0003800200 */
.L_x_7:
[----:B------:R-:W-:-:S09]  /*0600*/  UISETP.GE.AND UP0, UPT, UR5, UR6, UPT ;  /* 0x000000060500728c */ /* 0x000fd2000bf06270 */
[----:B------:R-:W-:Y:S05]  /*0610*/  BRA.U !UP0, `(.L_x_9) ;  /* 0xfffffffd08a87547 */ /* 0x000fea000b83ffff */
.L_x_6:
[----:B------:R-:W3:Y:S01]  /*0620*/  LDCU UR10, c[0x0][0x390] ;  /* 0x00007200ff0a77ac */ /* 0x000ee20008000800 */
[----:B012-4-:R-:W0:Y:S08]  /*0630*/  LDC.64 R6, c[0x0][0x380] ;  /* 0x0000e000ff067b82 */ /* 0x017e300000000a00 */
[----:B------:R-:W-:Y:S01]  /*0640*/  BAR.SYNC.DEFER_BLOCKING 0x0 ;  /* 0x0000000000007b1d */ /* 0x000fe20000010000 */
[----:B---3--:R-:W-:-:S02]  /*0650*/  ISETP.GE.AND P0, PT, R2, UR10, PT ;  /* 0x0000000a02007c0c */ /* 0x008fc4000bf06270 */
[----:B------:R-:W-:Y:S01]  /*0660*/  ISETP.GE.AND P1, PT, R14, UR10, PT ;  /* 0x0000000a0e007c0c */ /* 0x000fe2000bf26270 */
[----:B0-----:R-:W-:-:S10]  /*0670*/  IMAD.WIDE R6, R2, 0x8, R6 ;  /* 0x0000000802067825 */ /* 0x001fd400078e0206 */
[----:B------:R-:W0:Y:S04]  /*0680*/  @!P0 LDS.64 R4, [R5] ;  /* 0x0000000005048984 */ /* 0x000e280000000a00 */
[----:B0-----:R0:W-:Y:S01]  /*0690*/  @!P0 STG.E.64 desc[UR8][R6.64], R4 ;  /* 0x0000000406008986 */ /* 0x0011e2000c101b08 */
[----:B------:R-:W-:Y:S05]  /*06a0*/  @P1 EXIT ;  /* 0x000000000000194d */ /* 0x000fea0003800000 */
[----:B------:R-:W1:Y:S04]  /*06b0*/  LDS.64 R2, [R3+0x8] ;  /* 0x0000080003027984 */ /* 0x000e680000000a00 */
[----:B-1----:R-:W-:Y:S01]  /*06c0*/  STG.E.64 desc[UR8][R6.64+0x8], R2 ;  /* 0x0000080206007986 */ /* 0x002fe2000c101b08 */
[----:B------:R-:W-:Y:S05]  /*06d0*/  EXIT ;  /* 0x000000000000794d */ /* 0x000fea0003800000 */
.L_x_10:
[----:B------:R-:W-:-:S00]  /*06e0*/  BRA `(.L_x_10) ;  /* 0xfffffffc00fc7947 */ /* 0x000fc0000383ffff */
[----:B------:R-:W-:-:S00]  /*06f0*/  NOP ;  /* 0x0000000000007918 */ /* 0x000fc00000000000 */
        /* <DEDUP_REMOVED lines=8> */
.L_x_40:


//--------------------- .text._Z26blelloch_arbitrary_genericIdfEvPT_PKT0_iPdii --------------------------
	.section	.text._Z26blelloch_arbitrary_genericIdfEvPT_PKT0_iPdii,"ax",@progbits
	.align	128
        .global         _Z26blelloch_arbitrary_genericIdfEvPT_PKT0_iPdii
        .type           _Z26blelloch_arbitrary_genericIdfEvPT_PKT0_iPdii,@function
        .size           _Z26blelloch_arbitrary_genericIdfEvPT_PKT0_iPdii,(.L_x_41 - _Z26blelloch_arbitrary_genericIdfEvPT_PKT0_iPdii)
        .other          _Z26blelloch_arbitrary_genericIdfEvPT_PKT0_iPdii,@"STO_CUDA_ENTRY STV_DEFAULT"
_Z26blelloch_arbitrary_genericIdfEvPT_PKT0_iPdii:
.text._Z26blelloch_arbitrary_genericIdfEvPT_PKT0_iPdii:
[----:B------:R-:W-:Y:S01]  /*0000*/  LDC R1, c[0x0][0x37c] ;  /* 0x0000df00ff017b82 */ /* 0x000fe20000000800 */
[----:B------:R-:W0:Y:S07]  /*0010*/  S2R R0, SR_TID.X ;  /* 0x0000000000007919 */ /* 0x000e2e0000002100 */
[----:B------:R-:W1:Y:S01]  /*0020*/  S2UR UR4, SR_CTAID.X ;  /* 0x00000000000479c3 */ /* 0x000e620000002500 */
[----:B------:R-:W2:Y:S01]  /*0030*/  LDCU UR5, c[0x0][0x390] ;  /* 0x00007200ff0577ac */ /* 0x000ea20008000800 */
[----:B------:R-:W3:Y:S06]  /*0040*/  LDCU.64 UR8, c[0x0][0x358] ;  /* 0x00006b00ff0877ac */ /* 0x000eec0008000a00 */
        /* <DEDUP_REMOVED lines=9> */
[----:B---3--:R-:W2:Y:S04]  /*00e0*/  @!P0 LDG.E R15, desc[UR8][R10.64] ;  /* 0x000000080a0f8981 */ /* 0x008ea8000c1e1900 */
[----:B------:R-:W3:Y:S01]  /*00f0*/  @!P1 LDG.E R16, desc[UR8][R10.64+0x4] ;  /* 0x000004080a109981 */ /* 0x000ee2000c1e1900 */
[----:B------:R-:W0:Y:S01]  /*0100*/  S2UR UR5, SR_CgaCtaId ;  /* 0x00000000000579c3 */ /* 0x000e220000008800 */
[----:B------:R-:W-:Y:S02]  /*0110*/  CS2R R8, SRZ ;  /* 0x0000000000087805 */ /* 0x000fe4000001ff00 */
[----:B------:R-:W-:Y:S01]  /*0120*/  CS2R R12, SRZ ;  /* 0x00000000000c7805 */ /* 0x000fe2000001ff00 */
[----:B------:R-:W-:Y:S01]  /*0130*/  UMOV UR4, 0x400 ;  /* 0x0000040000047882 */ /* 0x000fe20000000000 */
[----:B------:R-:W-:Y:S01]  /*0140*/  VIADD R4, R3, 0x1 ;  /* 0x0000000103047836 */ /* 0x000fe20000000000 */
[----:B------:R-:W-:Y:S01]  /*0150*/  LEA.HI R5, R0, R3, RZ, 0x1c ;  /* 0x0000000300057211 */ /* 0x000fe200078fe0ff */
[----:B------:R-:W-:Y:S01]  /*0160*/  UMOV UR7, 0x1 ;  /* 0x0000000100077882 */ /* 0x000fe20000000000 */
[----:B------:R-:W-:-:S02]  /*0170*/  SHF.R.S32.HI R6, RZ, 0x1, R6 ;  /* 0x00000001ff067819 */ /* 0x000fc40000011406 */
[----:B------:R-:W-:Y:S01]  /*0180*/  LEA.HI R3, R4, R3, RZ, 0x1b ;  /* 0x0000000304037211 */ /* 0x000fe200078fd8ff */
[----:B0-----:R-:W-:-:S06]  /*0190*/  ULEA UR4, UR5, UR4, 0x18 ;  /* 0x0000000405047291 */ /* 0x001fcc000f8ec0ff */
[----:B------:R-:W-:Y:S02]  /*01a0*/  LEA R5, R5, UR4, 0x3 ;  /* 0x0000000405057c11 */ /* 0x000fe4000f8e18ff */
[----:B------:R-:W-:Y:S01]  /*01b0*/  LEA R3, R3, UR4, 0x3 ;  /* 0x0000000403037c11 */ /* 0x000fe2000f8e18ff */
[----:B--2---:R-:W0:Y:S01]  /*01c0*/  @!P0 F2F.F64.F32 R8, R15 ;  /* 0x0000000f00088310 */ /* 0x004e220000201800 */
[----:B------:R-:W-:-:S07]  /*01d0*/  ISETP.GE.AND P0, PT, R6, 0x1, PT ;  /* 0x000000010600780c */ /* 0x000fce0003f06270 */
[----:B---3--:R-:W1:Y:S01]  /*01e0*/  @!P1 F2F.F64.F32 R12, R16 ;  /* 0x00000010000c9310 */ /* 0x008e620000201800 */
[----:B0-----:R0:W-:Y:S04]  /*01f0*/  STS.64 [R5], R8 ;  /* 0x0000000805007388 */ /* 0x0011e80000000a00 */
[----:B-1----:R0:W-:Y:S01]  /*0200*/  STS.64 [R3+0x8], R12 ;  /* 0x0000080c03007388 */ /* 0x0021e20000000a00 */
[----:B------:R-:W-:Y:S05]  /*0210*/  @!P0 BRA `(.L_x_11) ;  /* 0x0000000000588947 */ /* 0x000fea0003800000 */
[----:B------:R-:W-:-:S05]  /*0220*/  UMOV UR7, 0x1 ;  /* 0x0000000100077882 */ /* 0x000fca0000000000 */
.L_x_14:
        /* <DEDUP_REMOVED lines=17> */
.L_x_13:
[----:B------:R-:W-:Y:S05]  /*0340*/  BSYNC.RECONVERGENT B0 ;  /* 0x0000000000007941 */ /* 0x000fea0003800200 */
.L_x_12:
[----:B------:R-:W-:Y:S01]  /*0350*/  USHF.L.U32 UR7, UR7, 0x1, URZ ;  /* 0x0000000107077899 */ /* 0x000fe200080006ff */
[----:B------:R-:W-:Y:S01]  /*0360*/  SHF.R.U32.HI R6, RZ, 0x1, R6 ;  /* 0x00000001ff067819 */ /* 0x000fe20000011606 */
[----:B------:R-:W-:Y:S10]  /*0370*/  @P1 BRA `(.L_x_14) ;  /* 0xfffffffc00ac1947 */ /* 0x000ff4000383ffff */
.L_x_11:
        /* <DEDUP_REMOVED lines=15> */
.L_x_16:
[----:B------:R-:W-:Y:S05]  /*0470*/  BSYNC.RECONVERGENT B0 ;  /* 0x0000000000007941 */ /* 0x000fea0003800200 */
.L_x_15:
[----:B------:R-:W3:Y:S02]  /*0480*/  LDCU UR5, c[0x0][0x3a0] ;  /* 0x00007400ff0577ac */ /* 0x000ee40008000800 */
[----:B---3--:R-:W-:Y:S01]  /*0490*/  UISETP.GE.AND UP0, UPT, UR5, 0x2, UPT ;  /* 0x000000020500788c */ /* 0x008fe2000bf06270 */
[----:B------:R-:W-:Y:S08]  /*04a0*/  BAR.SYNC.DEFER_BLOCKING 0x0 ;  /* 0x0000000000007b1d */ /* 0x000ff00000010000 */
[----:B------:R-:W-:Y:S05]  /*04b0*/  BRA.U !UP0, `(.L_x_17) ;  /* 0x0000000108607547 */ /* 0x000fea000b800000 */
[----:B------:R-:W3:Y:S01]  /*04c0*/  LDCU UR6, c[0x0][0x3a0] ;  /* 0x00007400ff0677ac */ /* 0x000ee20008000800 */
[----:B------:R-:W-:-:S05]  /*04d0*/  UMOV UR5, 0x1 ;  /* 0x0000000100057882 */ /* 0x000fca0000000000 */
.L_x_20:
[----:B------:R-:W-:Y:S01]  /*04e0*/  BAR.SYNC.DEFER_BLOCKING 0x0 ;  /* 0x0000000000007b1d */ /* 0x000fe20000010000 */
[----:B------:R-:W-:Y:S01]  /*04f0*/  ISETP.GE.U32.AND P0, PT, R0, UR5, PT ;  /* 0x0000000500007c0c */ /* 0x000fe2000bf06070 */
[----:B------:R-:W-:Y:S02]  /*0500*/  USHF.L.U32 UR5, UR5, 0x1, URZ ;  /* 0x0000000105057899 */ /* 0x000fe400080006ff */
[----:B------:R-:W-:Y:S02]  /*0510*/  USHF.R.U32.HI UR7, URZ, 0x1, UR7 ;  /* 0x00000001ff077899 */ /* 0x000fe40008011607 */
[----:B------:R-:W-:Y:S08]  /*0520*/  BSSY.RECONVERGENT B0, `(.L_x_18) ;  /* 0x000000f000007945 */ /* 0x000ff00003800200 */
[----:B----4-:R-:W-:Y:S05]  /*0530*/  @P0 BRA `(.L_x_19) ;  /* 0x0000000000340947 */ /* 0x010fea0003800000 */
[----:B--2---:R-:W-:-:S04]  /*0540*/  IMAD R6, R4, UR7, RZ ;  /* 0x0000000704067c24 */ /* 0x004fc8000f8e02ff */
[C---:B------:R-:W-:Y:S02]  /*0550*/  VIADD R7, R6.reuse, 0xffffffff ;  /* 0xffffffff06077836 */ /* 0x040fe40000000000 */
[----:B01----:R-:W-:Y:S02]  /*0560*/  VIADD R8, R6, UR7 ;  /* 0x0000000706087c36 */ /* 0x003fe40008000000 */
        /* <DEDUP_REMOVED lines=10> */
.L_x_19:
[----:B---3--:R-:W-:Y:S05]  /*0610*/  BSYNC.RECONVERGENT B0 ;  /* 0x0000000000007941 */ /* 0x008fea0003800200 */
.L_x_18:
[----:B------:R-:W-:-:S09]  /*0620*/  UISETP.GE.AND UP0, UPT, UR5, UR6, UPT ;  /* 0x000000060500728c */ /* 0x000fd2000bf06270 */
[----:B------:R-:W-:Y:S05]  /*0630*/  BRA.U !UP0, `(.L_x_20) ;  /* 0xfffffffd08a87547 */ /* 0x000fea000b83ffff */
.L_x_17:
[----:B------:R-:W3:Y:S01]  /*0640*/  LDCU UR10, c[0x0][0x390] ;  /* 0x00007200ff0a77ac */ /* 0x000ee20008000800 */
[----:B--2-4-:R-:W2:Y:S08]  /*0650*/  LDC.64 R6, c[0x0][0x380] ;  /* 0x0000e000ff067b82 */ /* 0x014eb00000000a00 */
[----:B------:R-:W-:Y:S01]  /*0660*/  BAR.SYNC.DEFER_BLOCKING 0x0 ;  /* 0x0000000000007b1d */ /* 0x000fe20000010000 */
[----:B---3--:R-:W-:-:S02]  /*0670*/  ISETP.GE.AND P0, PT, R2, UR10, PT ;  /* 0x0000000a02007c0c */ /* 0x008fc4000bf06270 */
[----:B------:R-:W-:Y:S01]  /*0680*/  ISETP.GE.AND P1, PT, R14, UR10, PT ;  /* 0x0000000a0e007c0c */ /* 0x000fe2000bf26270 */
[----:B--2---:R-:W-:-:S10]  /*0690*/  IMAD.WIDE R6, R2, 0x8, R6 ;  /* 0x0000000802067825 */ /* 0x004fd400078e0206 */
[----:B0-----:R-:W0:Y:S04]  /*06a0*/  @!P0 LDS.64 R4, [R5] ;  /* 0x0000000005048984 */ /* 0x001e280000000a00 */
[----:B0-----:R0:W-:Y:S01]  /*06b0*/  @!P0 STG.E.64 desc[UR8][R6.64], R4 ;  /* 0x0000000406008986 */ /* 0x0011e2000c101b08 */
[----:B------:R-:W-:Y:S05]  /*06c0*/  @P1 EXIT ;  /* 0x000000000000194d */ /* 0x000fea0003800000 */
[----:B------:R-:W2:Y:S04]  /*06d0*/  LDS.64 R2, [R3+0x8] ;  /* 0x0000080003027984 */ /* 0x000ea80000000a00 */
[----:B--2---:R-:W-:Y:S01]  /*06e0*/  STG.E.64 desc[UR8][R6.64+0x8], R2 ;  /* 0x0000080206007986 */ /* 0x004fe2000c101b08 */
[----:B------:R-:W-:Y:S05]  /*06f0*/  EXIT ;  /* 0x000000000000794d */ /* 0x000fea0003800000 */
.L_x_21:
        /* <DEDUP_REMOVED lines=16> */
.L_x_41:


//--------------------- .text._Z10sma_doublePfPdii --------------------------
	.section	.text._Z10sma_doublePfPdii,"ax",@progbits
	.align	128
        .global         _Z10sma_doublePfPdii
        .type           _Z10sma_doublePfPdii,@function
        .size           _Z10sma_doublePfPdii,(.L_x_39 - _Z10sma_doublePfPdii)
        .other          _Z10sma_doublePfPdii,@"STO_CUDA_ENTRY STV_DEFAULT"
_Z10sma_doublePfPdii:
.text._Z10sma_doublePfPdii:
[----:B------:R-:W-:Y:S01]  /*0000*/  LDC R1, c[0x0][0x37c] ;  /* 0x0000df00ff017b82 */ /* 0x000fe20000000800 */
[----:B------:R-:W0:Y:S07]  /*0010*/  S2R R6, SR_TID.X ;  /* 0x0000000000067919 */ /* 0x000e2e0000002100 */
[----:B------:R-:W1:Y:S01]  /*0020*/  LDC R8, c[0x0][0x394] ;  /* 0x0000e500ff087b82 */ /* 0x000e620000000800 */
[----:B------:R-:W1:Y:S01]  /*0030*/  LDCU UR5, c[0x0][0x360] ;  /* 0x00006c00ff0577ac */ /* 0x000e620008000800 */
[----:B------:R-:W-:Y:S01]  /*0040*/  BSSY.RECONVERGENT B0, `(.L_x_22) ;  /* 0x0000028000007945 */ /* 0x000fe20003800200 */
[----:B------:R-:W2:Y:S05]  /*0050*/  LDCU.64 UR6, c[0x0][0x358] ;  /* 0x00006b00ff0677ac */ /* 0x000eaa0008000a00 */
[----:B------:R-:W3:Y:S01]  /*0060*/  S2UR UR4, SR_CTAID.X ;  /* 0x00000000000479c3 */ /* 0x000ee20000002500 */
[----:B------:R-:W4:Y:S01]  /*0070*/  LDCU UR8, c[0x0][0x390] ;  /* 0x00007200ff0877ac */ /* 0x000f220008000800 */
[----:B-1----:R-:W-:-:S04]  /*0080*/  LEA R5, R8, UR5, 0x1 ;  /* 0x0000000508057c11 */ /* 0x002fc8000f8e08ff */
[----:B0-----:R-:W-:Y:S01]  /*0090*/  ISETP.GE.AND P0, PT, R6, R5, PT ;  /* 0x000000050600720c */ /* 0x001fe20003f06270 */
[----:B---3--:R-:W-:-:S06]  /*00a0*/  UIMAD UR4, UR4, UR5, URZ ;  /* 0x00000005040472a4 */ /* 0x008fcc000f8e02ff */
[----:B------:R-:W-:-:S06]  /*00b0*/  VIADD R0, R6, UR4 ;  /* 0x0000000406007c36 */ /* 0x000fcc0008000000 */
[----:B--2-4-:R-:W-:Y:S05]  /*00c0*/  @P0 BRA `(.L_x_23) ;  /* 0x00000000007c0947 */ /* 0x014fea0003800000 */
[----:B------:R-:W0:Y:S01]  /*00d0*/  S2R R7, SR_CgaCtaId ;  /* 0x0000000000077919 */ /* 0x000e220000008800 */
[----:B------:R-:W1:Y:S01]  /*00e0*/  LDC R9, c[0x0][0x390] ;  /* 0x0000e400ff097b82 */ /* 0x000e620000000800 */
[----:B------:R-:W-:Y:S01]  /*00f0*/  MOV R4, 0x400 ;  /* 0x0000040000047802 */ /* 0x000fe20000000f00 */
[----:B------:R-:W-:-:S06]  /*0100*/  IMAD.MOV.U32 R16, RZ, RZ, R6 ;  /* 0x000000ffff107224 */ /* 0x000fcc00078e0006 */
[----:B------:R-:W1:Y:S01]  /*0110*/  LDC.64 R2, c[0x0][0x388] ;  /* 0x0000e200ff027b82 */ /* 0x000e620000000a00 */
[----:B0-----:R-:W-:Y:S01]  /*0120*/  LEA R4, R7, R4, 0x18 ;  /* 0x0000000407047211 */ /* 0x001fe200078ec0ff */
[----:B-1----:R-:W-:Y:S01]  /*0130*/  IMAD.WIDE R2, R9, 0x8, R2 ;  /* 0x0000000809027825 */ /* 0x002fe200078e0202 */
[----:B------:R-:W-:-:S07]  /*0140*/  IADD3 R7, PT, PT, -R8, UR4, RZ ;  /* 0x0000000408077c10 */ /* 0x000fce000fffe1ff */
.L_x_27:
[----:B------:R-:W-:Y:S01]  /*0150*/  IMAD.IADD R19, R7, 0x1, R16 ;  /* 0x0000000107137824 */ /* 0x000fe200078e0210 */
[----:B------:R-:W-:Y:S04]  /*0160*/  BSSY.RECONVERGENT B1, `(.L_x_24) ;  /* 0x0000010000017945 */ /* 0x000fe80003800200 */
[----:B------:R-:W-:-:S13]  /*0170*/  ISETP.GT.AND P0, PT, R19, -0x1, PT ;  /* 0xffffffff1300780c */ /* 0x000fda0003f04270 */
[----:B------:R-:W-:Y:S05]  /*0180*/  @P0 BRA `(.L_x_25) ;  /* 0x0000000000100947 */ /* 0x000fea0003800000 */
[----:B------:R-:W2:Y:S01]  /*0190*/  LDG.E.64 R10, desc[UR6][R2.64+0x8] ;  /* 0x00000806020a7981 */ /* 0x000ea2000c1e1b00 */
[----:B------:R-:W2:Y:S02]  /*01a0*/  I2F.F64 R8, R19 ;  /* 0x0000001300087312 */ /* 0x000ea40000201c00 */
[----:B--2---:R-:W-:Y:S01]  /*01b0*/  DMUL R8, R8, R10 ;  /* 0x0000000a08087228 */ /* 0x004fe20000000000 */
[----:B------:R-:W-:Y:S10]  /*01c0*/  BRA `(.L_x_26) ;  /* 0x0000000000247947 */ /* 0x000ff40003800000 */
.L_x_25:
[----:B------:R-:W-:-:S13]  /*01d0*/  ISETP.GE.AND P0, PT, R19, UR8, PT ;  /* 0x0000000813007c0c */ /* 0x000fda000bf06270 */
[----:B------:R-:W2:Y:S01]  /*01e0*/  @P0 LDG.E.64 R8, desc[UR6][R2.64] ;  /* 0x0000000602080981 */ /* 0x000ea2000c1e1b00 */
[----:B------:R-:W0:Y:S03]  /*01f0*/  @!P0 LDC.64 R14, c[0x0][0x388] ;  /* 0x0000e200ff0e8b82 */ /* 0x000e260000000a00 */
[----:B------:R-:W2:Y:S01]  /*0200*/  @P0 LDG.E.64 R12, desc[UR6][R2.64+0x10] ;  /* 0x00001006020c0981 */ /* 0x000ea2000c1e1b00 */
[----:B------:R-:W-:-:S04]  /*0210*/  @P0 VIADD R17, R19, -UR8 ;  /* 0x8000000813110c36 */ /* 0x000fc80008000000 */
[----:B------:R-:W2:Y:S02]  /*0220*/  @P0 I2F.F64 R10, R17 ;  /* 0x00000011000a0312 */ /* 0x000ea40000201c00 */
[----:B--2---:R-:W-:Y:S01]  /*0230*/  @P0 DFMA R8, R10, R12, R8 ;  /* 0x0000000c0a08022b */ /* 0x004fe20000000008 */
[----:B0-----:R-:W-:-:S09]  /*0240*/  @!P0 IMAD.WIDE.U32 R10, R19, 0x8, R14 ;  /* 0x00000008130a8825 */ /* 0x001fd200078e000e */
[----:B------:R0:W5:Y:S02]  /*0250*/  @!P0 LDG.E.64 R8, desc[UR6][R10.64] ;  /* 0x000000060a088981 */ /* 0x000164000c1e1b00 */
.L_x_26:
[----:B------:R-:W-:Y:S05]  /*0260*/  BSYNC.RECONVERGENT B1 ;  /* 0x0000000000017941 */ /* 0x000fea0003800200 */
.L_x_24:
[C---:B0-----:R-:W-:Y:S02]  /*0270*/  IMAD R11, R16.reuse, 0x8, R4 ;  /* 0x00000008100b7824 */ /* 0x041fe400078e0204 */
[----:B------:R-:W-:-:S03]  /*0280*/  VIADD R16, R16, UR5 ;  /* 0x0000000510107c36 */ /* 0x000fc60008000000 */
[----:B-----5:R0:W-:Y:S02]  /*0290*/  STS.64 [R11], R8 ;  /* 0x000000080b007388 */ /* 0x0201e40000000a00 */
[----:B------:R-:W-:-:S13]  /*02a0*/  ISETP.GE.AND P0, PT, R16, R5, PT ;  /* 0x000000051000720c */ /* 0x000fda0003f06270 */
[----:B0-----:R-:W-:Y:S05]  /*02b0*/  @!P0 BRA `(.L_x_27) ;  /* 0xfffffffc00a48947 */ /* 0x001fea000383ffff */
.L_x_23:
[----:B------:R-:W-:Y:S05]  /*02c0*/  BSYNC.RECONVERGENT B0 ;  /* 0x0000000000007941 */ /* 0x000fea0003800200 */
.L_x_22:
[----:B------:R-:W0:Y:S01]  /*02d0*/  LDCU UR9, c[0x0][0x390] ;  /* 0x00007200ff0977ac */ /* 0x000e220008000800 */
[----:B------:R-:W-:Y:S01]  /*02e0*/  BAR.SYNC.DEFER_BLOCKING 0x0 ;  /* 0x0000000000007b1d */ /* 0x000fe20000010000 */
[----:B0-----:R-:W-:-:S13]  /*02f0*/  ISETP.GE.AND P0, PT, R0, UR9, PT ;  /* 0x0000000900007c0c */ /* 0x001fda000bf06270 */
[----:B------:R-:W-:Y:S05]  /*0300*/  @P0 EXIT ;  /* 0x000000000000094d */ /* 0x000fea0003800000 */
[----:B------:R-:W0:Y:S01]  /*0310*/  LDC R15, c[0x0][0x394] ;  /* 0x0000e500ff0f7b82 */ /* 0x000e220000000800 */
[----:B------:R-:W-:Y:S01]  /*0320*/  UMOV UR4, 0x400 ;  /* 0x0000040000047882 */ /* 0x000fe20000000000 */
[----:B------:R-:W-:Y:S01]  /*0330*/  IMAD.MOV.U32 R8, RZ, RZ, 0x1 ;  /* 0x00000001ff087424 */ /* 0x000fe200078e00ff */
[----:B------:R-:W-:Y:S05]  /*0340*/  BSSY.RECONVERGENT B0, `(.L_x_28) ;  /* 0x0000019000007945 */ /* 0x000fea0003800200 */
[----:B------:R-:W1:Y:S01]  /*0350*/  S2UR UR5, SR_CgaCtaId ;  /* 0x00000000000579c3 */ /* 0x000e620000008800 */
[----:B0-----:R-:W0:Y:S01]  /*0360*/  I2F.F64 R4, R15 ;  /* 0x0000000f00047312 */ /* 0x001e220000201c00 */
[----:B-1----:R-:W-:-:S06]  /*0370*/  ULEA UR4, UR5, UR4, 0x18 ;  /* 0x0000000405047291 */ /* 0x002fcc000f8ec0ff */
[----:B------:R-:W-:Y:S01]  /*0380*/  LEA R12, R6, UR4, 0x3 ;  /* 0x00000004060c7c11 */ /* 0x000fe2000f8e18ff */
[----:B0-----:R-:W-:-:S04]  /*0390*/  DADD R4, R4, R4 ;  /* 0x0000000004047229 */ /* 0x001fc80000000004 */
[----:B------:R-:W-:Y:S01]  /*03a0*/  IMAD R13, R15, 0x10, R12 ;  /* 0x000000100f0d7824 */ /* 0x000fe200078e020c */
[----:B------:R-:W-:Y:S01]  /*03b0*/  LDS.64 R6, [R12] ;  /* 0x000000000c067984 */ /* 0x000fe20000000a00 */
[----:B------:R-:W0:Y:S03]  /*03c0*/  MUFU.RCP64H R9, R5 ;  /* 0x0000000500097308 */ /* 0x000e260000001800 */
[----:B------:R-:W1:Y:S01]  /*03d0*/  LDS.64 R2, [R13] ;  /* 0x000000000d027984 */ /* 0x000e620000000a00 */
[----:B0-----:R-:W-:-:S08]  /*03e0*/  DFMA R10, -R4, R8, 1 ;  /* 0x3ff00000040a742b */ /* 0x001fd00000000108 */
[----:B------:R-:W-:-:S08]  /*03f0*/  DFMA R10, R10, R10, R10 ;  /* 0x0000000a0a0a722b */ /* 0x000fd0000000000a */
[----:B------:R-:W-:-:S08]  /*0400*/  DFMA R10, R8, R10, R8 ;  /* 0x0000000a080a722b */ /* 0x000fd00000000008 */
[----:B------:R-:W-:Y:S02]  /*0410*/  DFMA R8, -R4, R10, 1 ;  /* 0x3ff000000408742b */ /* 0x000fe4000000010a */
[----:B-1----:R-:W-:-:S06]  /*0420*/  DADD R6, -R6, R2 ;  /* 0x0000000006067229 */ /* 0x002fcc0000000102 */
[----:B------:R-:W-:-:S04]  /*0430*/  DFMA R8, R10, R8, R10 ;  /* 0x000000080a08722b */ /* 0x000fc8000000000a */
[----:B------:R-:W-:-:S04]  /*0440*/  FSETP.GEU.AND P1, PT, |R7|, 6.5827683646048100446e-37, PT ;  /* 0x036000000700780b */ /* 0x000fc80003f2e200 */
[----:B------:R-:W-:-:S08]  /*0450*/  DMUL R2, R6, R8 ;  /* 0x0000000806027228 */ /* 0x000fd00000000000 */
[----:B------:R-:W-:-:S08]  /*0460*/  DFMA R10, -R4, R2, R6 ;  /* 0x00000002040a722b */ /* 0x000fd00000000106 */
[----:B------:R-:W-:-:S10]  /*0470*/  DFMA R2, R8, R10, R2 ;  /* 0x0000000a0802722b */ /* 0x000fd40000000002 */
[----:B------:R-:W-:-:S05]  /*0480*/  FFMA R8, RZ, R5, R3 ;  /* 0x00000005ff087223 */ /* 0x000fca0000000003 */
[----:B------:R-:W-:-:S13]  /*0490*/  FSETP.GT.AND P0, PT, |R8|, 1.469367938527859385e-39, PT ;  /* 0x001000000800780b */ /* 0x000fda0003f04200 */
[----:B------:R-:W-:Y:S05]  /*04a0*/  @P0 BRA P1, `(.L_x_29) ;  /* 0x0000000000080947 */ /* 0x000fea0000800000 */
[----:B------:R-:W-:-:S07]  /*04b0*/  MOV R10, 0x4d0 ;  /* 0x000004d0000a7802 */ /* 0x000fce0000000f00 */
[----:B------:R-:W-:Y:S05]  /*04c0*/  CALL.REL.NOINC `($__internal_0_$__cuda_sm20_div_rn_f64_full) ;  /* 0x0000000000187944 */ /* 0x000fea0003c00000 */
.L_x_29:
[----:B------:R-:W-:Y:S05]  /*04d0*/  BSYNC.RECONVERGENT B0 ;  /* 0x0000000000007941 */ /* 0x000fea0003800200 */
.L_x_28:
[----:B------:R-:W0:Y:S01]  /*04e0*/  LDC.64 R4, c[0x0][0x380] ;  /* 0x0000e000ff047b82 */ /* 0x000e220000000a00 */
[----:B------:R-:W1:Y:S01]  /*04f0*/  F2F.F32.F64 R3, R2 ;  /* 0x0000000200037310 */ /* 0x000e620000301000 */
[----:B0-----:R-:W-:-:S05]  /*0500*/  IMAD.WIDE R4, R0, 0x4, R4 ;  /* 0x0000000400047825 */ /* 0x001fca00078e0204 */
[----:B-1----:R-:W-:Y:S01]  /*0510*/  STG.E desc[UR6][R4.64], R3 ;  /* 0x0000000304007986 */ /* 0x002fe2000c101906 */
[----:B------:R-:W-:Y:S05]  /*0520*/  EXIT ;  /* 0x000000000000794d */ /* 0x000fea0003800000 */
        .weak           $__internal_0_$__cuda_sm20_div_rn_f64_full
        .type           $__internal_0_$__cuda_sm20_div_rn_f64_full,@function
        .size           $__internal_0_$__cuda_sm20_div_rn_f64_full,(.L_x_39 - $__internal_0_$__cuda_sm20_div_rn_f64_full)
$__internal_0_$__cuda_sm20_div_rn_f64_full:
[C---:B------:R-:W-:Y:S01]  /*0530*/  FSETP.GEU.AND P0, PT, |R5|.reuse, 1.469367938527859385e-39, PT ;  /* 0x001000000500780b */ /* 0x040fe20003f0e200 */
[----:B------:R-:W-:Y:S01]  /*0540*/  IMAD.MOV.U32 R16, RZ, RZ, 0x1 ;  /* 0x00000001ff107424 */ /* 0x000fe200078e00ff */
[----:B------:R-:W-:Y:S01]  /*0550*/  LOP3.LUT R2, R5, 0x800fffff, RZ, 0xc0, !PT ;  /* 0x800fffff05027812 */ /* 0x000fe200078ec0ff */
[----:B------:R-:W-:Y:S01]  /*0560*/  BSSY.RECONVERGENT B1, `(.L_x_30) ;  /* 0x0000055000017945 */ /* 0x000fe20003800200 */
[C---:B------:R-:W-:Y:S02]  /*0570*/  FSETP.GEU.AND P2, PT, |R7|.reuse, 1.469367938527859385e-39, PT ;  /* 0x001000000700780b */ /* 0x040fe40003f4e200 */
[----:B------:R-:W-:Y:S01]  /*0580*/  LOP3.LUT R3, R2, 0x3ff00000, RZ, 0xfc, !PT ;  /* 0x3ff0000002037812 */ /* 0x000fe200078efcff */
[----:B------:R-:W-:Y:S01]  /*0590*/  IMAD.MOV.U32 R2, RZ, RZ, R4 ;  /* 0x000000ffff027224 */ /* 0x000fe200078e0004 */
[----:B------:R-:W-:Y:S02]  /*05a0*/  LOP3.LUT R11, R7, 0x7ff00000, RZ, 0xc0, !PT ;  /* 0x7ff00000070b7812 */ /* 0x000fe400078ec0ff */
[----:B------:R-:W-:-:S03]  /*05b0*/  LOP3.LUT R14, R5, 0x7ff00000, RZ, 0xc0, !PT ;  /* 0x7ff00000050e7812 */ /* 0x000fc600078ec0ff */
[----:B------:R-:W-:Y:S01]  /*05c0*/  @!P0 DMUL R2, R4, 8.98846567431157953865e+307 ;  /* 0x7fe0000004028828 */ /* 0x000fe20000000000 */
[----:B------:R-:W-:-:S03]  /*05d0*/  ISETP.GE.U32.AND P1, PT, R11, R14, PT ;  /* 0x0000000e0b00720c */ /* 0x000fc60003f26070 */
[----:B------:R-:W-:Y:S01]  /*05e0*/  @!P2 LOP3.LUT R12, R5, 0x7ff00000, RZ, 0xc0, !PT ;  /* 0x7ff00000050ca812 */ /* 0x000fe200078ec0ff */
[----:B------:R-:W-:Y:S01]  /*05f0*/  @!P2 IMAD.MOV.U32 R18, RZ, RZ, RZ ;  /* 0x000000ffff12a224 */ /* 0x000fe200078e00ff */
[----:B------:R-:W0:Y:S02]  /*0600*/  MUFU.RCP64H R17, R3 ;  /* 0x0000000300117308 */ /* 0x000e240000001800 */
[----:B------:R-:W-:Y:S01]  /*0610*/  @!P2 ISETP.GE.U32.AND P3, PT, R11, R12, PT ;  /* 0x0000000c0b00a20c */ /* 0x000fe20003f66070 */
[----:B------:R-:W-:-:S05]  /*0620*/  IMAD.MOV.U32 R12, RZ, RZ, 0x1ca00000 ;  /* 0x1ca00000ff0c7424 */ /* 0x000fca00078e00ff */
[----:B------:R-:W-:-:S04]  /*0630*/  @!P2 SEL R13, R12, 0x63400000, !P3 ;  /* 0x634000000c0da807 */ /* 0x000fc80005800000 */
[----:B------:R-:W-:-:S04]  /*0640*/  @!P2 LOP3.LUT R13, R13, 0x80000000, R7, 0xf8, !PT ;  /* 0x800000000d0da812 */ /* 0x000fc800078ef807 */
[----:B------:R-:W-:Y:S01]  /*0650*/  @!P2 LOP3.LUT R19, R13, 0x100000, RZ, 0xfc, !PT ;  /* 0x001000000d13a812 */ /* 0x000fe200078efcff */
[----:B0-----:R-:W-:-:S08]  /*0660*/  DFMA R8, R16, -R2, 1 ;  /* 0x3ff000001008742b */ /* 0x001fd00000000802 */
[----:B------:R-:W-:-:S08]  /*0670*/  DFMA R8, R8, R8, R8 ;  /* 0x000000080808722b */ /* 0x000fd00000000008 */
[----:B------:R-:W-:Y:S01]  /*0680*/  DFMA R16, R16, R8, R16 ;  /* 0x000000081010722b */ /* 0x000fe20000000010 */
[----:B------:R-:W-:Y:S01]  /*0690*/  SEL R9, R12, 0x63400000, !P1 ;  /* 0x634000000c097807 */ /* 0x000fe20004800000 */
[----:B------:R-:W-:-:S03]  /*06a0*/  IMAD.MOV.U32 R8, RZ, RZ, R6 ;  /* 0x000000ffff087224 */ /* 0x000fc600078e0006 */
[----:B------:R-:W-:-:S03]  /*06b0*/  LOP3.LUT R9, R9, 0x800fffff, R7, 0xf8, !PT ;  /* 0x800fffff09097812 */ /* 0x000fc600078ef807 */
[----:B------:R-:W-:-:S03]  /*06c0*/  DFMA R20, R16, -R2, 1 ;  /* 0x3ff000001014742b */ /* 0x000fc60000000802 */
[----:B------:R-:W-:-:S05]  /*06d0*/  @!P2 DFMA R8, R8, 2, -R18 ;  /* 0x400000000808a82b */ /* 0x000fca0000000812 */
[----:B------:R-:W-:Y:S01]  /*06e0*/  DFMA R16, R16, R20, R16 ;  /* 0x000000141010722b */ /* 0x000fe20000000010 */
[----:B------:R-:W-:Y:S02]  /*06f0*/  IMAD.MOV.U32 R21, RZ, RZ, R11 ;  /* 0x000000ffff157224 */ /* 0x000fe400078e000b */
[----:B------:R-:W-:Y:S01]  /*0700*/  IMAD.MOV.U32 R20, RZ, RZ, R14 ;  /* 0x000000ffff147224 */ /* 0x000fe200078e000e */
[----:B------:R-:W-:Y:S02]  /*0710*/  @!P0 LOP3.LUT R20, R3, 0x7ff00000, RZ, 0xc0, !PT ;  /* 0x7ff0000003148812 */ /* 0x000fe400078ec0ff */
[----:B------:R-:W-:Y:S02]  /*0720*/  @!P2 LOP3.LUT R21, R9, 0x7ff00000, RZ, 0xc0, !PT ;  /* 0x7ff000000915a812 */ /* 0x000fe400078ec0ff */
[----:B------:R-:W-:Y:S01]  /*0730*/  DMUL R18, R16, R8 ;  /* 0x0000000810127228 */ /* 0x000fe20000000000 */
[----:B------:R-:W-:Y:S02]  /*0740*/  VIADD R22, R20, 0xffffffff ;  /* 0xffffffff14167836 */ /* 0x000fe40000000000 */
[----:B------:R-:W-:-:S05]  /*0750*/  VIADD R13, R21, 0xffffffff ;  /* 0xffffffff150d7836 */ /* 0x000fca0000000000 */
[----:B------:R-:W-:Y:S01]  /*0760*/  DFMA R14, R18, -R2, R8 ;  /* 0x80000002120e722b */ /* 0x000fe20000000008 */
[----:B------:R-:W-:-:S04]  /*0770*/  ISETP.GT.U32.AND P0, PT, R13, 0x7feffffe, PT ;  /* 0x7feffffe0d00780c */ /* 0x000fc80003f04070 */
[----:B------:R-:W-:-:S03]  /*0780*/  ISETP.GT.U32.OR P0, PT, R22, 0x7feffffe, P0 ;  /* 0x7feffffe1600780c */ /* 0x000fc60000704470 */
[----:B------:R-:W-:-:S10]  /*0790*/  DFMA R14, R16, R14, R18 ;  /* 0x0000000e100e722b */ /* 0x000fd40000000012 */
[----:B------:R-:W-:Y:S05]  /*07a0*/  @P0 BRA `(.L_x_31) ;  /* 0x00000000006c0947 */ /* 0x000fea0003800000 */
[----:B------:R-:W-:-:S04]  /*07b0*/  LOP3.LUT R16, R5, 0x7ff00000, RZ, 0xc0, !PT ;  /* 0x7ff0000005107812 */ /* 0x000fc800078ec0ff */
[CC--:B------:R-:W-:Y:S02]  /*07c0*/  VIADDMNMX R6, R11.reuse, -R16.reuse, 0xb9600000, !PT ;  /* 0xb96000000b067446 */ /* 0x0c0fe40007800910 */
[----:B------:R-:W-:Y:S02]  /*07d0*/  ISETP.GE.U32.AND P0, PT, R11, R16, PT ;  /* 0x000000100b00720c */ /* 0x000fe40003f06070 */
[----:B------:R-:W-:Y:S02]  /*07e0*/  VIMNMX R6, PT, PT, R6, 0x46a00000, PT ;  /* 0x46a0000006067848 */ /* 0x000fe40003fe0100 */
[----:B------:R-:W-:-:S05]  /*07f0*/  SEL R11, R12, 0x63400000, !P0 ;  /* 0x634000000c0b7807 */ /* 0x000fca0004000000 */
[----:B------:R-:W-:Y:S02]  /*0800*/  IMAD.IADD R11, R6, 0x1, -R11 ;  /* 0x00000001060b7824 */ /* 0x000fe400078e0a0b */
[----:B------:R-:W-:Y:S02]  /*0810*/  IMAD.MOV.U32 R6, RZ, RZ, RZ ;  /* 0x000000ffff067224 */ /* 0x000fe400078e00ff */
[----:B------:R-:W-:-:S06]  /*0820*/  VIADD R7, R11, 0x7fe00000 ;  /* 0x7fe000000b077836 */ /* 0x000fcc0000000000 */
[----:B------:R-:W-:-:S10]  /*0830*/  DMUL R12, R14, R6 ;  /* 0x000000060e0c7228 */ /* 0x000fd40000000000 */
[----:B------:R-:W-:-:S13]  /*0840*/  FSETP.GTU.AND P0, PT, |R13|, 1.469367938527859385e-39, PT ;  /* 0x001000000d00780b */ /* 0x000fda0003f0c200 */
[----:B------:R-:W-:Y:S05]  /*0850*/  @P0 BRA `(.L_x_32) ;  /* 0x0000000000940947 */ /* 0x000fea0003800000 */
[----:B------:R-:W-:Y:S01]  /*0860*/  DFMA R2, R14, -R2, R8 ;  /* 0x800000020e02722b */ /* 0x000fe20000000008 */
[----:B------:R-:W-:-:S09]  /*0870*/  IMAD.MOV.U32 R6, RZ, RZ, RZ ;  /* 0x000000ffff067224 */ /* 0x000fd200078e00ff */
[C---:B------:R-:W-:Y:S02]  /*0880*/  FSETP.NEU.AND P0, PT, R3.reuse, RZ, PT ;  /* 0x000000ff0300720b */ /* 0x040fe40003f0d000 */
[----:B------:R-:W-:-:S04]  /*0890*/  LOP3.LUT R5, R3, 0x80000000, R5, 0x48, !PT ;  /* 0x8000000003057812 */ /* 0x000fc800078e4805 */
[----:B------:R-:W-:-:S07]  /*08a0*/  LOP3.LUT R7, R5, R7, RZ, 0xfc, !PT ;  /* 0x0000000705077212 */ /* 0x000fce00078efcff */
[----:B------:R-:W-:Y:S05]  /*08b0*/  @!P0 BRA `(.L_x_32) ;  /* 0x00000000007c8947 */ /* 0x000fea0003800000 */
[----:B------:R-:W-:Y:S01]  /*08c0*/  IMAD.MOV R3, RZ, RZ, -R11 ;  /* 0x000000ffff037224 */ /* 0x000fe200078e0a0b */
[----:B------:R-:W-:Y:S01]  /*08d0*/  DMUL.RP R6, R14, R6 ;  /* 0x000000060e067228 */ /* 0x000fe20000008000 */
[----:B------:R-:W-:Y:S01]  /*08e0*/  IMAD.MOV.U32 R2, RZ, RZ, RZ ;  /* 0x000000ffff027224 */ /* 0x000fe200078e00ff */
[----:B------:R-:W-:-:S05]  /*08f0*/  IADD3 R11, PT, PT, -R11, -0x43300000, RZ ;  /* 0xbcd000000b0b7810 */ /* 0x000fca0007ffe1ff */
[----:B------:R-:W-:-:S03]  /*0900*/  DFMA R2, R12, -R2, R14 ;  /* 0x800000020c02722b */ /* 0x000fc6000000000e */
[----:B------:R-:W-:-:S07]  /*0910*/  LOP3.LUT R5, R7, R5, RZ, 0x3c, !PT ;  /* 0x0000000507057212 */ /* 0x000fce00078e3cff */
[----:B------:R-:W-:-:S04]  /*0920*/  FSETP.NEU.AND P0, PT, |R3|, R11, PT ;  /* 0x0000000b0300720b */ /* 0x000fc80003f0d200 */
[----:B------:R-:W-:Y:S02]  /*0930*/  FSEL R12, R6, R12, !P0 ;  /* 0x0000000c060c7208 */ /* 0x000fe40004000000 */
[----:B------:R-:W-:Y:S01]  /*0940*/  FSEL R13, R5, R13, !P0 ;  /* 0x0000000d050d7208 */ /* 0x000fe20004000000 */
[----:B------:R-:W-:Y:S06]  /*0950*/  BRA `(.L_x_32) ;  /* 0x0000000000547947 */ /* 0x000fec0003800000 */
.L_x_31:
[----:B------:R-:W-:-:S14]  /*0960*/  DSETP.NAN.AND P0, PT, R6, R6, PT ;  /* 0x000000060600722a */ /* 0x000fdc0003f08000 */
[----:B------:R-:W-:Y:S05]  /*0970*/  @P0 BRA `(.L_x_33) ;  /* 0x0000000000440947 */ /* 0x000fea0003800000 */
[----:B------:R-:W-:-:S14]  /*0980*/  DSETP.NAN.AND P0, PT, R4, R4, PT ;  /* 0x000000040400722a */ /* 0x000fdc0003f08000 */
[----:B------:R-:W-:Y:S05]  /*0990*/  @P0 BRA `(.L_x_34) ;  /* 0x0000000000300947 */ /* 0x000fea0003800000 */
[----:B------:R-:W-:Y:S01]  /*09a0*/  ISETP.NE.AND P0, PT, R21, R20, PT ;  /* 0x000000141500720c */ /* 0x000fe20003f05270 */
[----:B------:R-:W-:Y:S02]  /*09b0*/  IMAD.MOV.U32 R12, RZ, RZ, 0x0 ;  /* 0x00000000ff0c7424 */ /* 0x000fe400078e00ff */
[----:B------:R-:W-:-:S10]  /*09c0*/  IMAD.MOV.U32 R13, RZ, RZ, -0x80000 ;  /* 0xfff80000ff0d7424 */ /* 0x000fd400078e00ff */
[----:B------:R-:W-:Y:S05]  /*09d0*/  @!P0 BRA `(.L_x_32) ;  /* 0x0000000000348947 */ /* 0x000fea0003800000 */
[----:B------:R-:W-:Y:S02]  /*09e0*/  ISETP.NE.AND P0, PT, R21, 0x7ff00000, PT ;  /* 0x7ff000001500780c */ /* 0x000fe40003f05270 */
[----:B------:R-:W-:Y:S02]  /*09f0*/  LOP3.LUT R13, R7, 0x80000000, R5, 0x48, !PT ;  /* 0x80000000070d7812 */ /* 0x000fe400078e4805 */
[----:B------:R-:W-:-:S13]  /*0a00*/  ISETP.EQ.OR P0, PT, R20, RZ, !P0 ;  /* 0x000000ff1400720c */ /* 0x000fda0004702670 */
[----:B------:R-:W-:Y:S01]  /*0a10*/  @P0 LOP3.LUT R2, R13, 0x7ff00000, RZ, 0xfc, !PT ;  /* 0x7ff000000d020812 */ /* 0x000fe200078efcff */
[----:B------:R-:W-:Y:S02]  /*0a20*/  @!P0 IMAD.MOV.U32 R12, RZ, RZ, RZ ;  /* 0x000000ffff0c8224 */ /* 0x000fe400078e00ff */
[----:B------:R-:W-:Y:S02]  /*0a30*/  @P0 IMAD.MOV.U32 R12, RZ, RZ, RZ ;  /* 0x000000ffff0c0224 */ /* 0x000fe400078e00ff */
[----:B------:R-:W-:Y:S01]  /*0a40*/  @P0 IMAD.MOV.U32 R13, RZ, RZ, R2 ;  /* 0x000000ffff0d0224 */ /* 0x000fe200078e0002 */
[----:B------:R-:W-:Y:S06]  /*0a50*/  BRA `(.L_x_32) ;  /* 0x0000000000147947 */ /* 0x000fec0003800000 */
.L_x_34:
[----:B------:R-:W-:Y:S01]  /*0a60*/  LOP3.LUT R13, R5, 0x80000, RZ, 0xfc, !PT ;  /* 0x00080000050d7812 */ /* 0x000fe200078efcff */
[----:B------:R-:W-:Y:S01]  /*0a70*/  IMAD.MOV.U32 R12, RZ, RZ, R4 ;  /* 0x000000ffff0c7224 */ /* 0x000fe200078e0004 */
[----:B------:R-:W-:Y:S06]  /*0a80*/  BRA `(.L_x_32) ;  /* 0x0000000000087947 */ /* 0x000fec0003800000 */
.L_x_33:
[----:B------:R-:W-:Y:S01]  /*0a90*/  LOP3.LUT R13, R7, 0x80000, RZ, 0xfc, !PT ;  /* 0x00080000070d7812 */ /* 0x000fe200078efcff */
[----:B------:R-:W-:-:S07]  /*0aa0*/  IMAD.MOV.U32 R12, RZ, RZ, R6 ;  /* 0x000000ffff0c7224 */ /* 0x000fce00078e0006 */
.L_x_32:
[----:B------:R-:W-:Y:S05]  /*0ab0*/  BSYNC.RECONVERGENT B1 ;  /* 0x0000000000017941 */ /* 0x000fea0003800200 */
.L_x_30:
[----:B------:R-:W-:Y:S02]  /*0ac0*/  IMAD.MOV.U32 R11, RZ, RZ, 0x0 ;  /* 0x00000000ff0b7424 */ /* 0x000fe400078e00ff */
[----:B------:R-:W-:Y:S02]  /*0ad0*/  IMAD.MOV.U32 R2, RZ, RZ, R12 ;  /* 0x000000ffff027224 */ /* 0x000fe400078e000c */
[----:B------:R-:W-:Y:S01]  /*0ae0*/  IMAD.MOV.U32 R3, RZ, RZ, R13 ;  /* 0x000000ffff037224 */ /* 0x000fe200078e000d */
[----:B------:R-:W-:Y:S06]  /*0af0*/  RET.REL.NODEC R10 `(_Z10sma_doublePfPdii) ;  /* 0xfffffff40a407950 */ /* 0x000fec0003c3ffff */
.L_x_35:
        /* <DEDUP_REMOVED lines=16> */
.L_x_39:


//--------------------- .text._Z31adjust_block_sums_offset_doublePdPKdiii --------------------------
	.section	.text._Z31adjust_block_sums_offset_doublePdPKdiii,"ax",@progbits
	.align	128
        .global         _Z31adjust_block_sums_offset_doublePdPKdiii
        .type           _Z31adjust_block_sums_offset_doublePdPKdiii,@function
        .size           _Z31adjust_block_sums_offset_doublePdPKdiii,(.L_x_43 - _Z31adjust_block_sums_offset_doublePdPKdiii)
        .other          _Z31adjust_block_sums_offset_doublePdPKdiii,@"STO_CUDA_ENTRY STV_DEFAULT"
_Z31adjust_block_sums_offset_doublePdPKdiii:
.text._Z31adjust_block_sums_offset_doublePdPKdiii:
[----:B------:R-:W-:Y:S08]  /*0000*/  LDC R1, c[0x0][0x37c] ;  /* 0x0000df00ff017b82 */ /* 0x000ff00000000800 */
[----:B------:R-:W0:Y:S08]  /*0010*/  S2UR UR4, SR_CTAID.X ;  /* 0x00000000000479c3 */ /* 0x000e300000002500 */
[----:B------:R-:W0:Y:S02]  /*0020*/  LDC R0, c[0x0][0x398] ;  /* 0x0000e600ff007b82 */ /* 0x000e240000000800 */
[----:B0-----:R-:W-:-:S04]  /*0030*/  IADD3 R0, PT, PT, R0, UR4, RZ ;  /* 0x0000000400007c10 */ /* 0x001fc8000fffe0ff */
[----:B------:R-:W-:-:S13]  /*0040*/  ISETP.NE.AND P0, PT, R0, RZ, PT ;  /* 0x000000ff0000720c */ /* 0x000fda0003f05270 */
[----:B------:R-:W-:Y:S05]  /*0050*/  @!P0 EXIT ;  /* 0x000000000000894d */ /* 0x000fea0003800000 */
[----:B------:R-:W0:Y:S01]  /*0060*/  S2R R5, SR_TID.X ;  /* 0x0000000000057919 */ /* 0x000e220000002100 */
[----:B------:R-:W1:Y:S02]  /*0070*/  LDC.64 R10, c[0x0][0x390] ;  /* 0x0000e400ff0a7b82 */ /* 0x000e640000000a00 */
[----:B-1----:R-:W-:-:S05]  /*0080*/  IMAD R3, R0, R11, R11 ;  /* 0x0000000b00037224 */ /* 0x002fca00078e020b */
[----:B------:R-:W-:Y:S01]  /*0090*/  VIMNMX R10, PT, PT, R3, R10, PT ;  /* 0x0000000a030a7248 */ /* 0x000fe20003fe0100 */
[----:B0-----:R-:W-:Y:S01]  /*00a0*/  IMAD R5, R0, R11, R5 ;  /* 0x0000000b00057224 */ /* 0x001fe200078e0205 */
[----:B------:R-:W0:Y:S04]  /*00b0*/  LDC.64 R2, c[0x0][0x388] ;  /* 0x0000e200ff027b82 */ /* 0x000e280000000a00 */
[----:B------:R-:W-:-:S13]  /*00c0*/  ISETP.GE.AND P0, PT, R5, R10, PT ;  /* 0x0000000a0500720c */ /* 0x000fda0003f06270 */
[----:B------:R-:W-:Y:S05]  /*00d0*/  @P0 EXIT ;  /* 0x000000000000094d */ /* 0x000fea0003800000 */
[----:B------:R-:W1:Y:S01]  /*00e0*/  LDCU.64 UR6, c[0x0][0x358] ;  /* 0x00006b00ff0677ac */ /* 0x000e620008000a00 */
[----:B0-----:R-:W-:Y:S01]  /*00f0*/  IMAD.WIDE R2, R0, 0x8, R2 ;  /* 0x0000000800027825 */ /* 0x001fe200078e0202 */
[----:B------:R-:W0:Y:S05]  /*0100*/  LDC.64 R8, c[0x0][0x380] ;  /* 0x0000e000ff087b82 */ /* 0x000e2a0000000a00 */
[----:B-1----:R-:W5:Y:S01]  /*0110*/  LDG.E.64 R2, desc[UR6][R2.64] ;  /* 0x0000000602027981 */ /* 0x002f62000c1e1b00 */
[----:B------:R-:W-:Y:S01]  /*0120*/  MOV R11, R5 ;  /* 0x00000005000b7202 */ /* 0x000fe20000000f00 */
[----:B------:R-:W1:Y:S06]  /*0130*/  LDCU UR4, c[0x0][0x360] ;  /* 0x00006c00ff0477ac */ /* 0x000e6c0008000800 */
.L_x_36:
[----:B0-2---:R-:W-:-:S05]  /*0140*/  IMAD.WIDE R4, R11, 0x8, R8 ;  /* 0x000000080b047825 */ /* 0x005fca00078e0208 */
[----:B------:R-:W2:Y:S01]  /*0150*/  LDG.E.64 R6, desc[UR6][R4.64] ;  /* 0x0000000604067981 */ /* 0x000ea2000c1e1b00 */
[----:B-1----:R-:W-:-:S04]  /*0160*/  IADD3 R11, PT, PT, R11, UR4, RZ ;  /* 0x000000040b0b7c10 */ /* 0x002fc8000fffe0ff */
[----:B------:R-:W-:Y:S01]  /*0170*/  ISETP.GE.AND P0, PT, R11, R10, PT ;  /* 0x0000000a0b00720c */ /* 0x000fe20003f06270 */
[----:B--2--5:R-:W-:-:S07]  /*0180*/  DADD R6, R2, R6 ;  /* 0x0000000002067229 */ /* 0x024fce0000000006 */
[----:B------:R2:W-:Y:S05]  /*0190*/  STG.E.64 desc[UR6][R4.64], R6 ;  /* 0x0000000604007986 */ /* 0x0005ea000c101b06 */
[----:B------:R-:W-:Y:S05]  /*01a0*/  @!P0 BRA `(.L_x_36) ;  /* 0xfffffffc00e48947 */ /* 0x000fea000383ffff */
[----:B------:R-:W-:Y:S05]  /*01b0*/  EXIT ;  /* 0x000000000000794d */ /* 0x000fea0003800000 */
.L_x_37:
        /* <DEDUP_REMOVED lines=12> */
.L_x_43:


//--------------------- .text._Z26set_boundary_values_doublePdPKfi --------------------------
	.section	.text._Z26set_boundary_values_doublePdPKfi,"ax",@progbits
	.align	128
        .global         _Z26set_boundary_values_doublePdPKfi
        .type           _Z26set_boundary_values_doublePdPKfi,@function
        .size           _Z26set_boundary_values_doublePdPKfi,(.L_x_44 - _Z26set_boundary_values_doublePdPKfi)
        .other          _Z26set_boundary_values_doublePdPKfi,@"STO_CUDA_ENTRY STV_DEFAULT"
_Z26set_boundary_values_doublePdPKfi:
.text._Z26set_boundary_values_doublePdPKfi:
[----:B------:R-:W-:Y:S01]  /*0000*/  LDC R1, c[0x0][0x37c] ;  /* 0x0000df00ff017b82 */ /* 0x000fe20000000800 */
[----:B------:R-:W0:Y:S02]  /*0010*/  S2R R0, SR_TID.X ;  /* 0x0000000000007919 */ /* 0x000e240000002100 */
[----:B0-----:R-:W-:-:S13]  /*0020*/  ISETP.NE.AND P0, PT, R0, RZ, PT ;  /* 0x000000ff0000720c */ /* 0x001fda0003f05270 */
[----:B------:R-:W-:Y:S05]  /*0030*/  @P0 EXIT ;  /* 0x000000000000094d */ /* 0x000fea0003800000 */
[----:B------:R-:W0:Y:S01]  /*0040*/  LDC R5, c[0x0][0x390] ;  /* 0x0000e400ff057b82 */ /* 0x000e220000000800 */
[----:B------:R-:W1:Y:S07]  /*0050*/  LDCU.64 UR4, c[0x0][0x358] ;  /* 0x00006b00ff0477ac */ /* 0x000e6e0008000a00 */
[----:B------:R-:W0:Y:S08]  /*0060*/  LDC.64 R6, c[0x0][0x388] ;  /* 0x0000e200ff067b82 */ /* 0x000e300000000a00 */
[----:B------:R-:W2:Y:S01]  /*0070*/  LDC.64 R2, c[0x0][0x380] ;  /* 0x0000e000ff027b82 */ /* 0x000ea20000000a00 */
[----:B0-----:R-:W-:-:S05]  /*0080*/  IMAD.WIDE R6, R5, 0x4, R6 ;  /* 0x0000000405067825 */ /* 0x001fca00078e0206 */
[----:B-1----:R-:W3:Y:S01]  /*0090*/  LDG.E R0, desc[UR4][R6.64+-0x4] ;  /* 0xfffffc0406007981 */ /* 0x002ee2000c1e1900 */
[----:B--2---:R-:W-:-:S05]  /*00a0*/  IMAD.WIDE R2, R5, 0x8, R2 ;  /* 0x0000000805027825 */ /* 0x004fca00078e0202 */
[----:B------:R-:W2:Y:S01]  /*00b0*/  LDG.E.64 R4, desc[UR4][R2.64+-0x8] ;  /* 0xfffff80402047981 */ /* 0x000ea2000c1e1b00 */
[----:B------:R-:W0:Y:S01]  /*00c0*/  LDC.64 R10, c[0x0][0x388] ;  /* 0x0000e200ff0a7b82 */ /* 0x000e220000000a00 */
[----:B---3--:R-:W2:Y:S02]  /*00d0*/  F2F.F64.F32 R8, R0 ;  /* 0x0000000000087310 */ /* 0x008ea40000201800 */
[----:B--2---:R-:W-:-:S07]  /*00e0*/  DADD R4, R4, R8 ;  /* 0x0000000004047229 */ /* 0x004fce0000000008 */
[----:B------:R-:W-:Y:S04]  /*00f0*/  STG.E.64 desc[UR4][R2.64], R4 ;  /* 0x0000000402007986 */ /* 0x000fe8000c101b04 */
[----:B0-----:R-:W2:Y:S02]  /*0100*/  LDG.E R8, desc[UR4][R10.64] ;  /* 0x000000040a087981 */ /* 0x001ea4000c1e1900 */
[----:B--2---:R-:W0:Y:S02]  /*0110*/  F2F.F64.F32 R8, R8 ;  /* 0x0000000800087310 */ /* 0x004e240000201800 */
[----:B0-----:R-:W-:Y:S04]  /*0120*/  STG.E.64 desc[UR4][R2.64+0x8], R8 ;  /* 0x0000080802007986 */ /* 0x001fe8000c101b04 */
[----:B------:R-:W2:Y:S02]  /*0130*/  LDG.E R12, desc[UR4][R6.64+-0x4] ;  /* 0xfffffc04060c7981 */ /* 0x000ea4000c1e1900 */
[----:B--2---:R-:W0:Y:S02]  /*0140*/  F2F.F64.F32 R12, R12 ;  /* 0x0000000c000c7310 */ /* 0x004e240000201800 */
[----:B0-----:R-:W-:Y:S01]  /*0150*/  STG.E.64 desc[UR4][R2.64+0x10], R12 ;  /* 0x0000100c02007986 */ /* 0x001fe2000c101b04 */
[----:B------:R-:W-:Y:S05]  /*0160*/  EXIT ;  /* 0x000000000000794d */ /* 0x000fea0003800000 */
.L_x_38:
        /* <DEDUP_REMOVED lines=9> */
.L_x_44:


//--------------------- .nv.shared._Z26blelloch_arbitrary_genericIddEvPT_PKT0_iPdii --------------------------
	.section	.nv.shared._Z26blelloch_arbitrary_genericIddEvPT_PKT0_iPdii,"aw",@nobits
	.sectionflags	@""
	.align	16
	.zero		1024


//--------------------- .nv.shared.reserved.0     --------------------------
	.section	.nv.shared.reserved.0,"aw",@nobits
	.weak		__nv_reservedSMEM_offset_0_alias
	.size		__nv_reservedSMEM_offset_0_alias, 0, 64
	.other		__nv_reservedSMEM_offset_0_alias,@"STO_CUDA_RESERVED_SHARED STV_DEFAULT"
__nv_reservedSMEM_offset_0_alias:
	.zero		0
	.zero		64


//--------------------- .nv.shared._Z26blelloch_arbitrary_genericIdfEvPT_PKT0_iPdii --------------------------
	.section	.nv.shared._Z26blelloch_arbitrary_genericIdfEvPT_PKT0_iPdii,"aw",@nobits
	.sectionflags	@""
	.align	16
	.zero		1024


//--------------------- .nv.shared._Z10sma_doublePfPdii --------------------------
	.section	.nv.shared._Z10sma_doublePfPdii,"aw",@nobits
	.sectionflags	@""
	.align	16
	.zero		1024


//--------------------- .nv.shared._Z31adjust_block_sums_offset_doublePdPKdiii --------------------------
	.section	.nv.shared._Z31adjust_block_sums_offset_doublePdPKdiii,"aw",@nobits
	.sectionflags	@""
	.align	16
	.zero		1024


//--------------------- .nv.shared._Z26set_boundary_values_doublePdPKfi --------------------------
	.section	.nv.shared._Z26set_boundary_values_doublePdPKfi,"aw",@nobits
	.sectionflags	@""
	.align	16
	.zero		1024


//--------------------- .nv.constant0._Z26blelloch_arbitrary_genericIddEvPT_PKT0_iPdii --------------------------
	.section	.nv.constant0._Z26blelloch_arbitrary_genericIddEvPT_PKT0_iPdii,"a",@progbits
	.sectionflags	@""
	.align	4
.nv.constant0._Z26blelloch_arbitrary_genericIddEvPT_PKT0_iPdii:
	.zero		936


//--------------------- .nv.constant0._Z26blelloch_arbitrary_genericIdfEvPT_PKT0_iPdii --------------------------
	.section	.nv.constant0._Z26blelloch_arbitrary_genericIdfEvPT_PKT0_iPdii,"a",@progbits
	.sectionflags	@""
	.align	4
.nv.constant0._Z26blelloch_arbitrary_genericIdfEvPT_PKT0_iPdii:
	.zero		936


//--------------------- .nv.constant0._Z10sma_doublePfPdii --------------------------
	.section	.nv.constant0._Z10sma_doublePfPdii,"a",@progbits
	.sectionflags	@""
	.align	4
.nv.constant0._Z10sma_doublePfPdii:
	.zero		920


//--------------------- .nv.constant0._Z31adjust_block_sums_offset_doublePdPKdiii --------------------------
	.section	.nv.constant0._Z31adjust_block_sums_offset_doublePdPKdiii,"a",@progbits
	.sectionflags	@""
	.align	4
.nv.constant0._Z31adjust_block_sums_offset_doublePdPKdiii:
	.zero		924


//--------------------- .nv.constant0._Z26set_boundary_values_doublePdPKfi --------------------------
	.section	.nv.constant0._Z26set_boundary_values_doublePdPKfi,"a",@progbits
	.sectionflags	@""
	.align	4
.nv.constant0._Z26set_boundary_values_doublePdPKfi:
	.zero		916


//--------------------- SYMBOLS --------------------------

	.type		.nv.reservedSmem.offset0,@object
	.size		.nv.reservedSmem.offset0,0x4
	.type		.nv.reservedSmem.cap,@object
	.size		.nv.reservedSmem.cap,0x4
